	.target	sm_100a

	.elftype	@"ET_EXEC"


//--------------------- .note.nv.tkinfo           --------------------------
	.section	.note.nv.tkinfo,"",@"SHT_NOTE"
	.sectionflags	@"SHF_NOTE_NV_TKINFO"
	.tkinfo
        /*0018*/ 	.word	0x00000002
        /*0030*/ 	.string	""
        /*0030*/ 	.string	"ptxas"
        /*0030*/ 	.string	"Cuda compilation tools, release 13.0, V13.0.88"
        /*0030*/ 	.string	"Build cuda_13.0.r13.0/compiler.36424714_0"
        /*0030*/ 	.string	"-arch sm_100a -m 64 "



//--------------------- .note.nv.cuinfo           --------------------------
	.section	.note.nv.cuinfo,"",@"SHT_NOTE"
	.sectionflags	@"SHF_NOTE_NV_CUINFO"
        /*0018*/ 	.short	0x0002
        /*001a*/ 	.short	0x0064
        /*001c*/ 	.short	0x0082
	.zero		2


//--------------------- .nv.info                  --------------------------
	.section	.nv.info,"",@"SHT_CUDA_INFO"
	.align	4


	//----- nvinfo : EIATTR_REGCOUNT
	.align		4
        /*0000*/ 	.byte	0x04, 0x2f
        /*0002*/ 	.short	(.L_19 - .L_18)
	.align		4
.L_18:
        /*0004*/ 	.word	index@(_ZN7cutlass13device_kernelINS_4gemm6kernel13GemmUniversalIN4cute5tupleIJiiiiEEENS1_10collective13CollectiveMmaINS1_35MainloopSm100TmaUmmaWarpSpecializedILi54ELi2ELi4ENS5_IJNS4_1CILi1EEESB_SB_EEEEENS5_IJNSA_ILi64EEESE_NSA_ILi32EEEEEENS_12float_e4m3_tENS5_IJSB_llEEENS_12float_e5m2_tENS5_IJlSB_lEEENS4_8TiledMMAINS4_8MMA_AtomIJNS4_10MMA_TraitsINS4_19SM100_MMA_F8F6F4_SSEJSH_SJ_fSE_SE_NS4_17integral_constantINS4_4UMMA5MajorELSR_1EEENSP_ISR_LSR_0EEENSP_INSQ_7ScaleInELSU_0EEESV_EEEEEENS4_6LayoutISC_NS5_IJNSA_ILi0EEESZ_SZ_EEEEENS5_IJNS4_10UnderscoreES12_S12_EEEEENS4_13SM90_TMA_LOADENS4_14ComposedLayoutINS4_7SwizzleILi2ELi4ELi3EEENS4_18smem_ptr_flag_bitsILi8EEENSY_INS5_IJSE_NSA_ILi8EEEEEENS5_IJSB_SE_EEEEEEEvNS4_8identityES15_NS16_INS17_ILi1ELi4ELi3EEES1A_NSY_INS5_IJS1B_SF_EEENS5_IJSF_SB_EEEEEEEvS1G_EENS_8epilogue10collective18CollectiveEpilogueINS1N_23Sm100TmaWarpSpecializedILi1ELi1ELi32ELb0ELb0EEEJSG_NS5_IJNSY_ISE_SB_EES1S_EEESH_SK_SH_SK_NS1N_6fusion15FusionCallbacksIS1R_NS1U_17LinearCombinationISH_fSH_fLNS_15FloatRoundStyleE2EEESG_S1T_JEEENS4_5SM1004TMEM4LOAD26SM100_TMEM_LOAD_16dp32b32xES15_NS16_IS18_S1A_NSY_INS5_IJS1B_SE_EEENS5_IJSE_SB_EEEEEEENS4_39AutoVectorizingCopyWithAssumedAlignmentILi128EEENS4_14SM90_TMA_STOREES27_S29_S29_EEEvvEEEEvNT_6ParamsE)
        /*0008*/ 	.word	0x00000078


	//----- nvinfo : EIATTR_FRAME_SIZE
	.align		4
.L_19:
        /*000c*/ 	.byte	0x04, 0x11
        /*000e*/ 	.short	(.L_21 - .L_20)
	.align		4
.L_20:
        /*0010*/ 	.word	index@($__internal_2_$__cuda_sm10x_tcgen05_guardrail_trap_unallocated_columns_being_dealloced)
        /*0014*/ 	.word	0x00000000


	//----- nvinfo : EIATTR_FRAME_SIZE
	.align		4
.L_21:
        /*0018*/ 	.byte	0x04, 0x11
        /*001a*/ 	.short	(.L_23 - .L_22)
	.align		4
.L_22:
        /*001c*/ 	.word	index@($__internal_1_$__cuda_sm10x_tcgen05_guardrail_trap_phase_invalid_during_alloc)
        /*0020*/ 	.word	0x00000000


	//----- nvinfo : EIATTR_FRAME_SIZE
	.align		4
.L_23:
        /*0024*/ 	.byte	0x04, 0x11
        /*0026*/ 	.short	(.L_25 - .L_24)
	.align		4
.L_24:
        /*0028*/ 	.word	index@($__internal_0_$__cuda_sm10x_tcgen05_guardrail_trap_col_being_dealloced_not_returned_by_alloc)
        /*002c*/ 	.word	0x00000000


	//----- nvinfo : EIATTR_FRAME_SIZE
	.align		4
.L_25:
        /*0030*/ 	.byte	0x04, 0x11
        /*0032*/ 	.short	(.L_27 - .L_26)
	.align		4
.L_26:
        /*0034*/ 	.word	index@(_ZN7cutlass13device_kernelINS_4gemm6kernel13GemmUniversalIN4cute5tupleIJiiiiEEENS1_10collective13CollectiveMmaINS1_35MainloopSm100TmaUmmaWarpSpecializedILi54ELi2ELi4ENS5_IJNS4_1CILi1EEESB_SB_EEEEENS5_IJNSA_ILi64EEESE_NSA_ILi32EEEEEENS_12float_e4m3_tENS5_IJSB_llEEENS_12float_e5m2_tENS5_IJlSB_lEEENS4_8TiledMMAINS4_8MMA_AtomIJNS4_10MMA_TraitsINS4_19SM100_MMA_F8F6F4_SSEJSH_SJ_fSE_SE_NS4_17integral_constantINS4_4UMMA5MajorELSR_1EEENSP_ISR_LSR_0EEENSP_INSQ_7ScaleInELSU_0EEESV_EEEEEENS4_6LayoutISC_NS5_IJNSA_ILi0EEESZ_SZ_EEEEENS5_IJNS4_10UnderscoreES12_S12_EEEEENS4_13SM90_TMA_LOADENS4_14ComposedLayoutINS4_7SwizzleILi2ELi4ELi3EEENS4_18smem_ptr_flag_bitsILi8EEENSY_INS5_IJSE_NSA_ILi8EEEEEENS5_IJSB_SE_EEEEEEEvNS4_8identityES15_NS16_INS17_ILi1ELi4ELi3EEES1A_NSY_INS5_IJS1B_SF_EEENS5_IJSF_SB_EEEEEEEvS1G_EENS_8epilogue10collective18CollectiveEpilogueINS1N_23Sm100TmaWarpSpecializedILi1ELi1ELi32ELb0ELb0EEEJSG_NS5_IJNSY_ISE_SB_EES1S_EEESH_SK_SH_SK_NS1N_6fusion15FusionCallbacksIS1R_NS1U_17LinearCombinationISH_fSH_fLNS_15FloatRoundStyleE2EEESG_S1T_JEEENS4_5SM1004TMEM4LOAD26SM100_TMEM_LOAD_16dp32b32xES15_NS16_IS18_S1A_NSY_INS5_IJS1B_SE_EEENS5_IJSE_SB_EEEEEEENS4_39AutoVectorizingCopyWithAssumedAlignmentILi128EEENS4_14SM90_TMA_STOREES27_S29_S29_EEEvvEEEEvNT_6ParamsE)
        /*0038*/ 	.word	0x00000000


	//----- nvinfo : EIATTR_MIN_STACK_SIZE
	.align		4
.L_27:
        /*003c*/ 	.byte	0x04, 0x12
        /*003e*/ 	.short	(.L_29 - .L_28)
	.align		4
.L_28:
        /*0040*/ 	.word	index@(_ZN7cutlass13device_kernelINS_4gemm6kernel13GemmUniversalIN4cute5tupleIJiiiiEEENS1_10collective13CollectiveMmaINS1_35MainloopSm100TmaUmmaWarpSpecializedILi54ELi2ELi4ENS5_IJNS4_1CILi1EEESB_SB_EEEEENS5_IJNSA_ILi64EEESE_NSA_ILi32EEEEEENS_12float_e4m3_tENS5_IJSB_llEEENS_12float_e5m2_tENS5_IJlSB_lEEENS4_8TiledMMAINS4_8MMA_AtomIJNS4_10MMA_TraitsINS4_19SM100_MMA_F8F6F4_SSEJSH_SJ_fSE_SE_NS4_17integral_constantINS4_4UMMA5MajorELSR_1EEENSP_ISR_LSR_0EEENSP_INSQ_7ScaleInELSU_0EEESV_EEEEEENS4_6LayoutISC_NS5_IJNSA_ILi0EEESZ_SZ_EEEEENS5_IJNS4_10UnderscoreES12_S12_EEEEENS4_13SM90_TMA_LOADENS4_14ComposedLayoutINS4_7SwizzleILi2ELi4ELi3EEENS4_18smem_ptr_flag_bitsILi8EEENSY_INS5_IJSE_NSA_ILi8EEEEEENS5_IJSB_SE_EEEEEEEvNS4_8identityES15_NS16_INS17_ILi1ELi4ELi3EEES1A_NSY_INS5_IJS1B_SF_EEENS5_IJSF_SB_EEEEEEEvS1G_EENS_8epilogue10collective18CollectiveEpilogueINS1N_23Sm100TmaWarpSpecializedILi1ELi1ELi32ELb0ELb0EEEJSG_NS5_IJNSY_ISE_SB_EES1S_EEESH_SK_SH_SK_NS1N_6fusion15FusionCallbacksIS1R_NS1U_17LinearCombinationISH_fSH_fLNS_15FloatRoundStyleE2EEESG_S1T_JEEENS4_5SM1004TMEM4LOAD26SM100_TMEM_LOAD_16dp32b32xES15_NS16_IS18_S1A_NSY_INS5_IJS1B_SE_EEENS5_IJSE_SB_EEEEEEENS4_39AutoVectorizingCopyWithAssumedAlignmentILi128EEENS4_14SM90_TMA_STOREES27_S29_S29_EEEvvEEEEvNT_6ParamsE)
        /*0044*/ 	.word	0x00000000
.L_29:


//--------------------- .nv.compat                --------------------------
	.section	.nv.compat,"",@"SHT_CUDA_COMPAT_INFO"
	.align	4
        /*0000*/ 	.byte	0x02, 0x09, 0x01, 0x00, 0x02, 0x02, 0x02, 0x00, 0x02, 0x05, 0x05, 0x00, 0x03, 0x07, 0x01, 0x01
        /*0010*/ 	.byte	0x02, 0x03, 0x01, 0x00, 0x02, 0x06, 0x01, 0x00, 0x04, 0x0b, 0x08, 0x00, 0x09, 0x00, 0x00, 0x00
        /*0020*/ 	.byte	0x00, 0x00, 0x00, 0x00


//--------------------- .nv.info._ZN7cutlass13device_kernelINS_4gemm6kernel13GemmUniversalIN4cute5tupleIJiiiiEEENS1_10collective13CollectiveMmaINS1_35MainloopSm100TmaUmmaWarpSpecializedILi54ELi2ELi4ENS5_IJNS4_1CILi1EEESB_SB_EEEEENS5_IJNSA_ILi64EEESE_NSA_ILi32EEEEEENS_12float_e4m3_tENS5_IJSB_llEEENS_12float_e5m2_tENS5_IJlSB_lEEENS4_8TiledMMAINS4_8MMA_AtomIJNS4_10MMA_TraitsINS4_19SM100_MMA_F8F6F4_SSEJSH_SJ_fSE_SE_NS4_17integral_constantINS4_4UMMA5MajorELSR_1EEENSP_ISR_LSR_0EEENSP_INSQ_7ScaleInELSU_0EEESV_EEEEEENS4_6LayoutISC_NS5_IJNSA_ILi0EEESZ_SZ_EEEEENS5_IJNS4_10UnderscoreES12_S12_EEEEENS4_13SM90_TMA_LOADENS4_14ComposedLayoutINS4_7SwizzleILi2ELi4ELi3EEENS4_18smem_ptr_flag_bitsILi8EEENSY_INS5_IJSE_NSA_ILi8EEEEEENS5_IJSB_SE_EEEEEEEvNS4_8identityES15_NS16_INS17_ILi1ELi4ELi3EEES1A_NSY_INS5_IJS1B_SF_EEENS5_IJSF_SB_EEEEEEEvS1G_EENS_8epilogue10collective18CollectiveEpilogueINS1N_23Sm100TmaWarpSpecializedILi1ELi1ELi32ELb0ELb0EEEJSG_NS5_IJNSY_ISE_SB_EES1S_EEESH_SK_SH_SK_NS1N_6fusion15FusionCallbacksIS1R_NS1U_17LinearCombinationISH_fSH_fLNS_15FloatRoundStyleE2EEESG_S1T_JEEENS4_5SM1004TMEM4LOAD26SM100_TMEM_LOAD_16dp32b32xES15_NS16_IS18_S1A_NSY_INS5_IJS1B_SE_EEENS5_IJSE_SB_EEEEEEENS4_39AutoVectorizingCopyWithAssumedAlignmentILi128EEENS4_14SM90_TMA_STOREES27_S29_S29_EEEvvEEEEvNT_6ParamsE --------------------------
	.section	.nv.info._ZN7cutlass13device_kernelINS_4gemm6kernel13GemmUniversalIN4cute5tupleIJiiiiEEENS1_10collective13CollectiveMmaINS1_35MainloopSm100TmaUmmaWarpSpecializedILi54ELi2ELi4ENS5_IJNS4_1CILi1EEESB_SB_EEEEENS5_IJNSA_ILi64EEESE_NSA_ILi32EEEEEENS_12float_e4m3_tENS5_IJSB_llEEENS_12float_e5m2_tENS5_IJlSB_lEEENS4_8TiledMMAINS4_8MMA_AtomIJNS4_10MMA_TraitsINS4_19SM100_MMA_F8F6F4_SSEJSH_SJ_fSE_SE_NS4_17integral_constantINS4_4UMMA5MajorELSR_1EEENSP_ISR_LSR_0EEENSP_INSQ_7ScaleInELSU_0EEESV_EEEEEENS4_6LayoutISC_NS5_IJNSA_ILi0EEESZ_SZ_EEEEENS5_IJNS4_10UnderscoreES12_S12_EEEEENS4_13SM90_TMA_LOADENS4_14ComposedLayoutINS4_7SwizzleILi2ELi4ELi3EEENS4_18smem_ptr_flag_bitsILi8EEENSY_INS5_IJSE_NSA_ILi8EEEEEENS5_IJSB_SE_EEEEEEEvNS4_8identityES15_NS16_INS17_ILi1ELi4ELi3EEES1A_NSY_INS5_IJS1B_SF_EEENS5_IJSF_SB_EEEEEEEvS1G_EENS_8epilogue10collective18CollectiveEpilogueINS1N_23Sm100TmaWarpSpecializedILi1ELi1ELi32ELb0ELb0EEEJSG_NS5_IJNSY_ISE_SB_EES1S_EEESH_SK_SH_SK_NS1N_6fusion15FusionCallbacksIS1R_NS1U_17LinearCombinationISH_fSH_fLNS_15FloatRoundStyleE2EEESG_S1T_JEEENS4_5SM1004TMEM4LOAD26SM100_TMEM_LOAD_16dp32b32xES15_NS16_IS18_S1A_NSY_INS5_IJS1B_SE_EEENS5_IJSE_SB_EEEEEEENS4_39AutoVectorizingCopyWithAssumedAlignmentILi128EEENS4_14SM90_TMA_STOREES27_S29_S29_EEEvvEEEEvNT_6ParamsE,"",@"SHT_CUDA_INFO"
	.sectionflags	@""
	.align	4


	//----- nvinfo : EIATTR_CUDA_API_VERSION
	.align		4
        /*0000*/ 	.byte	0x04, 0x37
        /*0002*/ 	.short	(.L_31 - .L_30)
.L_30:
        /*0004*/ 	.word	0x00000082


	//----- nvinfo : EIATTR_KPARAM_INFO
	.align		4
.L_31:
        /*0008*/ 	.byte	0x04, 0x17
        /*000a*/ 	.short	(.L_33 - .L_32)
.L_32:
        /*000c*/ 	.word	0x00000000
        /*0010*/ 	.short	0x0000
        /*0012*/ 	.short	0x0000
        /*0014*/ 	.byte	0x00, 0xf0, 0x01, 0x20


	//----- nvinfo : EIATTR_AT_ENTRY_FRAGMENTS
	.align		4
.L_33:
        /*0018*/ 	.byte	0x04, 0x4f
        /*001a*/ 	.short	(.L_35 - .L_34)


	//   ....[0]....
.L_34:
        /*001c*/ 	.word	0x00000006


	//----- nvinfo : EIATTR_RESERVED_SMEM_USED
	.align		4
.L_35:
        /*0020*/ 	.byte	0x01, 0x41
	.zero		2


	//----- nvinfo : EIATTR_SPARSE_MMA_MASK
	.align		4
        /*0024*/ 	.byte	0x03, 0x50
        /*0026*/ 	.short	0x0000


	//----- nvinfo : EIATTR_TCGEN05_1CTA_USED
	.align		4
        /*0028*/ 	.byte	0x01, 0x51
	.zero		2


	//----- nvinfo : EIATTR_MAXREG_COUNT
	.align		4
        /*002c*/ 	.byte	0x03, 0x1b
        /*002e*/ 	.short	0x00ff


	//----- nvinfo : EIATTR_NUM_BARRIERS
	.align		4
        /*0030*/ 	.byte	0x02, 0x4c
        /*0032*/ 	.byte	0x07
	.zero		1


	//----- nvinfo : EIATTR_EXTERNS
	.align		4
        /*0034*/ 	.byte	0x04, 0x0f
        /*0036*/ 	.short	(.L_37 - .L_36)


	//   ....[0]....
	.align		4
.L_36:
        /*0038*/ 	.word	index@(__assertfail)


	//----- nvinfo : EIATTR_MERCURY_ISA_VERSION
	.align		4
.L_37:
        /*003c*/ 	.byte	0x03, 0x5f
        /*003e*/ 	.short	0x0101


	//----- nvinfo : EIATTR_INT_WARP_WIDE_INSTR_OFFSETS
	.align		4
        /*0040*/ 	.byte	0x04, 0x31
        /*0042*/ 	.short	(.L_39 - .L_38)


	//   ....[0]....
.L_38:
        /*0044*/ 	.word	0x000023d0


	//   ....[1]....
        /*0048*/ 	.word	0x00005950


	//   ....[2]....
        /*004c*/ 	.word	0x00005970


	//   ....[3]....
        /*0050*/ 	.word	0x000059a0


	//   ....[4]....
        /*0054*/ 	.word	0x000063b0


	//   ....[5]....
        /*0058*/ 	.word	0x000064a0


	//----- nvinfo : EIATTR_COOP_GROUP_MASK_REGIDS
	.align		4
.L_39:
        /*005c*/ 	.byte	0x04, 0x29
        /*005e*/ 	.short	(.L_41 - .L_40)


	//   ....[0]....
.L_40:
        /*0060*/ 	.word	0xffffffff


	//   ....[1]....
        /*0064*/ 	.word	0xffffffff


	//   ....[2]....
        /*0068*/ 	.word	0xffffffff


	//   ....[3]....
        /*006c*/ 	.word	0xffffffff


	//   ....[4]....
        /*0070*/ 	.word	0xffffffff


	//   ....[5]....
        /*0074*/ 	.word	0xffffffff


	//   ....[6]....
        /*0078*/ 	.word	0xffffffff


	//   ....[7]....
        /*007c*/ 	.word	0xffffffff


	//   ....[8]....
        /*0080*/ 	.word	0xffffffff


	//   ....[9]....
        /*0084*/ 	.word	0xffffffff


	//   ....[10]....
        /*0088*/ 	.word	0xffffffff


	//   ....[11]....
        /*008c*/ 	.word	0xffffffff


	//   ....[12]....
        /*0090*/ 	.word	0xffffffff


	//----- nvinfo : EIATTR_COOP_GROUP_INSTR_OFFSETS
	.align		4
.L_41:
        /*0094*/ 	.byte	0x04, 0x28
        /*0096*/ 	.short	(.L_43 - .L_42)


	//   ....[0]....
.L_42:
        /*0098*/ 	.word	0x00000090


	//   ....[1]....
        /*009c*/ 	.word	0x000004d0


	//   ....[2]....
        /*00a0*/ 	.word	0x00000cb0


	//   ....[3]....
        /*00a4*/ 	.word	0x00000df0


	//   ....[4]....
        /*00a8*/ 	.word	0x00000ef0


	//   ....[5]....
        /*00ac*/ 	.word	0x00001060


	//   ....[6]....
        /*00b0*/ 	.word	0x00001200


	//   ....[7]....
        /*00b4*/ 	.word	0x000022b0


	//   ....[8]....
        /*00b8*/ 	.word	0x00004cb0


	//   ....[9]....
        /*00bc*/ 	.word	0x00004ec0


	//   ....[10]....
        /*00c0*/ 	.word	0x00004ef0


	//   ....[11]....
        /*00c4*/ 	.word	0x00005830


	//   ....[12]....
        /*00c8*/ 	.word	0x00005a60


	//----- nvinfo : EIATTR_VRC_CTA_INIT_COUNT
	.align		4
.L_43:
        /*00cc*/ 	.byte	0x02, 0x4a
        /*00ce*/ 	.byte	0x80
	.zero		1


	//----- nvinfo : EIATTR_SYSCALL_OFFSETS
	.align		4
        /*00d0*/ 	.byte	0x04, 0x46
        /*00d2*/ 	.short	(.L_45 - .L_44)


	//   ....[0]....
.L_44:
        /*00d4*/ 	.word	0x00006ec0


	//   ....[1]....
        /*00d8*/ 	.word	0x00007000


	//   ....[2]....
        /*00dc*/ 	.word	0x00007760


	//----- nvinfo : EIATTR_MBARRIER_INSTR_OFFSETS
	.align		4
.L_45:
        /*00e0*/ 	.byte	0x04, 0x39
        /*00e2*/ 	.short	(.L_47 - .L_46)


	//   ....[0]....
.L_46:
        /*00e4*/ 	.word	0x000005d0
        /*00e8*/ 	.word	0x000000ff
        /*00ec*/ 	.word	0x00000000
        /*00f0*/ 	.short	0x0100
        /*00f2*/ 	.byte	0x05
	.zero		1


	//   ....[1]....
        /*00f4*/ 	.word	0x000005e0
        /*00f8*/ 	.word	0x000000ff
        /*00fc*/ 	.word	0x000001b0
        /*0100*/ 	.short	0x0100
        /*0102*/ 	.byte	0x05
	.zero		1


	//   ....[2]....
        /*0104*/ 	.word	0x000005f0
        /*0108*/ 	.word	0x000000ff
        /*010c*/ 	.word	0x00000008
        /*0110*/ 	.short	0x0100
        /*0112*/ 	.byte	0x05
	.zero		1


	//   ....[3]....
        /*0114*/ 	.word	0x00000600
        /*0118*/ 	.word	0x000000ff
        /*011c*/ 	.word	0x000001b8
        /*0120*/ 	.short	0x0100
        /*0122*/ 	.byte	0x05
	.zero		1


	//   ....[4]....
        /*0124*/ 	.word	0x00000610
        /*0128*/ 	.word	0x000000ff
        /*012c*/ 	.word	0x00000010
        /*0130*/ 	.short	0x0100
        /*0132*/ 	.byte	0x05
	.zero		1


	//   ....[5]....
        /*0134*/ 	.word	0x00000620
        /*0138*/ 	.word	0x000000ff
        /*013c*/ 	.word	0x000001c0
        /*0140*/ 	.short	0x0100
        /*0142*/ 	.byte	0x05
	.zero		1


	//   ....[6]....
        /*0144*/ 	.word	0x00000630
        /*0148*/ 	.word	0x000000ff
        /*014c*/ 	.word	0x00000018
        /*0150*/ 	.short	0x0100
        /*0152*/ 	.byte	0x05
	.zero		1


	//   ....[7]....
        /*0154*/ 	.word	0x00000640
        /*0158*/ 	.word	0x000000ff
        /*015c*/ 	.word	0x000001c8
        /*0160*/ 	.short	0x0100
        /*0162*/ 	.byte	0x05
	.zero		1


	//   ....[8]....
        /*0164*/ 	.word	0x00000650
        /*0168*/ 	.word	0x000000ff
        /*016c*/ 	.word	0x00000020
        /*0170*/ 	.short	0x0100
        /*0172*/ 	.byte	0x05
	.zero		1


	//   ....[9]....
        /*0174*/ 	.word	0x00000660
        /*0178*/ 	.word	0x000000ff
        /*017c*/ 	.word	0x000001d0
        /*0180*/ 	.short	0x0100
        /*0182*/ 	.byte	0x05
	.zero		1


	//   ....[10]....
        /*0184*/ 	.word	0x00000670
        /*0188*/ 	.word	0x000000ff
        /*018c*/ 	.word	0x00000028
        /*0190*/ 	.short	0x0100
        /*0192*/ 	.byte	0x05
	.zero		1


	//   ....[11]....
        /*0194*/ 	.word	0x00000680
        /*0198*/ 	.word	0x000000ff
        /*019c*/ 	.word	0x000001d8
        /*01a0*/ 	.short	0x0100
        /*01a2*/ 	.byte	0x05
	.zero		1


	//   ....[12]....
        /*01a4*/ 	.word	0x00000690
        /*01a8*/ 	.word	0x000000ff
        /*01ac*/ 	.word	0x00000030
        /*01b0*/ 	.short	0x0100
        /*01b2*/ 	.byte	0x05
	.zero		1


	//   ....[13]....
        /*01b4*/ 	.word	0x000006a0
        /*01b8*/ 	.word	0x000000ff
        /*01bc*/ 	.word	0x000001e0
        /*01c0*/ 	.short	0x0100
        /*01c2*/ 	.byte	0x05
	.zero		1


	//   ....[14]....
        /*01c4*/ 	.word	0x000006b0
        /*01c8*/ 	.word	0x000000ff
        /*01cc*/ 	.word	0x00000038
        /*01d0*/ 	.short	0x0100
        /*01d2*/ 	.byte	0x05
	.zero		1


	//   ....[15]....
        /*01d4*/ 	.word	0x000006c0
        /*01d8*/ 	.word	0x000000ff
        /*01dc*/ 	.word	0x000001e8
        /*01e0*/ 	.short	0x0100
        /*01e2*/ 	.byte	0x05
	.zero		1


	//   ....[16]....
        /*01e4*/ 	.word	0x000006d0
        /*01e8*/ 	.word	0x000000ff
        /*01ec*/ 	.word	0x00000040
        /*01f0*/ 	.short	0x0100
        /*01f2*/ 	.byte	0x05
	.zero		1


	//   ....[17]....
        /*01f4*/ 	.word	0x000006e0
        /*01f8*/ 	.word	0x000000ff
        /*01fc*/ 	.word	0x000001f0
        /*0200*/ 	.short	0x0100
        /*0202*/ 	.byte	0x05
	.zero		1


	//   ....[18]....
        /*0204*/ 	.word	0x000006f0
        /*0208*/ 	.word	0x000000ff
        /*020c*/ 	.word	0x00000048
        /*0210*/ 	.short	0x0100
        /*0212*/ 	.byte	0x05
	.zero		1


	//   ....[19]....
        /*0214*/ 	.word	0x00000700
        /*0218*/ 	.word	0x000000ff
        /*021c*/ 	.word	0x000001f8
        /*0220*/ 	.short	0x0100
        /*0222*/ 	.byte	0x05
	.zero		1


	//   ....[20]....
        /*0224*/ 	.word	0x00000710
        /*0228*/ 	.word	0x000000ff
        /*022c*/ 	.word	0x00000050
        /*0230*/ 	.short	0x0100
        /*0232*/ 	.byte	0x05
	.zero		1


	//   ....[21]....
        /*0234*/ 	.word	0x00000720
        /*0238*/ 	.word	0x000000ff
        /*023c*/ 	.word	0x00000200
        /*0240*/ 	.short	0x0100
        /*0242*/ 	.byte	0x05
	.zero		1


	//   ....[22]....
        /*0244*/ 	.word	0x00000730
        /*0248*/ 	.word	0x000000ff
        /*024c*/ 	.word	0x00000058
        /*0250*/ 	.short	0x0100
        /*0252*/ 	.byte	0x05
	.zero		1


	//   ....[23]....
        /*0254*/ 	.word	0x00000740
        /*0258*/ 	.word	0x000000ff
        /*025c*/ 	.word	0x00000208
        /*0260*/ 	.short	0x0100
        /*0262*/ 	.byte	0x05
	.zero		1


	//   ....[24]....
        /*0264*/ 	.word	0x00000750
        /*0268*/ 	.word	0x000000ff
        /*026c*/ 	.word	0x00000060
        /*0270*/ 	.short	0x0100
        /*0272*/ 	.byte	0x05
	.zero		1


	//   ....[25]....
        /*0274*/ 	.word	0x00000760
        /*0278*/ 	.word	0x000000ff
        /*027c*/ 	.word	0x00000210
        /*0280*/ 	.short	0x0100
        /*0282*/ 	.byte	0x05
	.zero		1


	//   ....[26]....
        /*0284*/ 	.word	0x00000770
        /*0288*/ 	.word	0x000000ff
        /*028c*/ 	.word	0x00000068
        /*0290*/ 	.short	0x0100
        /*0292*/ 	.byte	0x05
	.zero		1


	//   ....[27]....
        /*0294*/ 	.word	0x00000780
        /*0298*/ 	.word	0x000000ff
        /*029c*/ 	.word	0x00000218
        /*02a0*/ 	.short	0x0100
        /*02a2*/ 	.byte	0x05
	.zero		1


	//   ....[28]....
        /*02a4*/ 	.word	0x00000790
        /*02a8*/ 	.word	0x000000ff
        /*02ac*/ 	.word	0x00000070
        /*02b0*/ 	.short	0x0100
        /*02b2*/ 	.byte	0x05
	.zero		1


	//   ....[29]....
        /*02b4*/ 	.word	0x000007a0
        /*02b8*/ 	.word	0x000000ff
        /*02bc*/ 	.word	0x00000220
        /*02c0*/ 	.short	0x0100
        /*02c2*/ 	.byte	0x05
	.zero		1


	//   ....[30]....
        /*02c4*/ 	.word	0x000007b0
        /*02c8*/ 	.word	0x000000ff
        /*02cc*/ 	.word	0x00000078
        /*02d0*/ 	.short	0x0100
        /*02d2*/ 	.byte	0x05
	.zero		1


	//   ....[31]....
        /*02d4*/ 	.word	0x000007c0
        /*02d8*/ 	.word	0x000000ff
        /*02dc*/ 	.word	0x00000228
        /*02e0*/ 	.short	0x0100
        /*02e2*/ 	.byte	0x05
	.zero		1


	//   ....[32]....
        /*02e4*/ 	.word	0x000007d0
        /*02e8*/ 	.word	0x000000ff
        /*02ec*/ 	.word	0x00000080
        /*02f0*/ 	.short	0x0100
        /*02f2*/ 	.byte	0x05
	.zero		1


	//   ....[33]....
        /*02f4*/ 	.word	0x000007e0
        /*02f8*/ 	.word	0x000000ff
        /*02fc*/ 	.word	0x00000230
        /*0300*/ 	.short	0x0100
        /*0302*/ 	.byte	0x05
	.zero		1


	//   ....[34]....
        /*0304*/ 	.word	0x000007f0
        /*0308*/ 	.word	0x000000ff
        /*030c*/ 	.word	0x00000088
        /*0310*/ 	.short	0x0100
        /*0312*/ 	.byte	0x05
	.zero		1


	//   ....[35]....
        /*0314*/ 	.word	0x00000800
        /*0318*/ 	.word	0x000000ff
        /*031c*/ 	.word	0x00000238
        /*0320*/ 	.short	0x0100
        /*0322*/ 	.byte	0x05
	.zero		1


	//   ....[36]....
        /*0324*/ 	.word	0x00000810
        /*0328*/ 	.word	0x000000ff
        /*032c*/ 	.word	0x00000090
        /*0330*/ 	.short	0x0100
        /*0332*/ 	.byte	0x05
	.zero		1


	//   ....[37]....
        /*0334*/ 	.word	0x00000820
        /*0338*/ 	.word	0x000000ff
        /*033c*/ 	.word	0x00000240
        /*0340*/ 	.short	0x0100
        /*0342*/ 	.byte	0x05
	.zero		1


	//   ....[38]....
        /*0344*/ 	.word	0x00000830
        /*0348*/ 	.word	0x000000ff
        /*034c*/ 	.word	0x00000098
        /*0350*/ 	.short	0x0100
        /*0352*/ 	.byte	0x05
	.zero		1


	//   ....[39]....
        /*0354*/ 	.word	0x00000840
        /*0358*/ 	.word	0x000000ff
        /*035c*/ 	.word	0x00000248
        /*0360*/ 	.short	0x0100
        /*0362*/ 	.byte	0x05
	.zero		1


	//   ....[40]....
        /*0364*/ 	.word	0x00000850
        /*0368*/ 	.word	0x000000ff
        /*036c*/ 	.word	0x000000a0
        /*0370*/ 	.short	0x0100
        /*0372*/ 	.byte	0x05
	.zero		1


	//   ....[41]....
        /*0374*/ 	.word	0x00000860
        /*0378*/ 	.word	0x000000ff
        /*037c*/ 	.word	0x00000250
        /*0380*/ 	.short	0x0100
        /*0382*/ 	.byte	0x05
	.zero		1


	//   ....[42]....
        /*0384*/ 	.word	0x00000870
        /*0388*/ 	.word	0x000000ff
        /*038c*/ 	.word	0x000000a8
        /*0390*/ 	.short	0x0100
        /*0392*/ 	.byte	0x05
	.zero		1


	//   ....[43]....
        /*0394*/ 	.word	0x00000880
        /*0398*/ 	.word	0x000000ff
        /*039c*/ 	.word	0x00000258
        /*03a0*/ 	.short	0x0100
        /*03a2*/ 	.byte	0x05
	.zero		1


	//   ....[44]....
        /*03a4*/ 	.word	0x00000890
        /*03a8*/ 	.word	0x000000ff
        /*03ac*/ 	.word	0x000000b0
        /*03b0*/ 	.short	0x0100
        /*03b2*/ 	.byte	0x05
	.zero		1


	//   ....[45]....
        /*03b4*/ 	.word	0x000008a0
        /*03b8*/ 	.word	0x000000ff
        /*03bc*/ 	.word	0x00000260
        /*03c0*/ 	.short	0x0100
        /*03c2*/ 	.byte	0x05
	.zero		1


	//   ....[46]....
        /*03c4*/ 	.word	0x000008b0
        /*03c8*/ 	.word	0x000000ff
        /*03cc*/ 	.word	0x000000b8
        /*03d0*/ 	.short	0x0100
        /*03d2*/ 	.byte	0x05
	.zero		1


	//   ....[47]....
        /*03d4*/ 	.word	0x000008c0
        /*03d8*/ 	.word	0x000000ff
        /*03dc*/ 	.word	0x00000268
        /*03e0*/ 	.short	0x0100
        /*03e2*/ 	.byte	0x05
	.zero		1


	//   ....[48]....
        /*03e4*/ 	.word	0x000008d0
        /*03e8*/ 	.word	0x000000ff
        /*03ec*/ 	.word	0x000000c0
        /*03f0*/ 	.short	0x0100
        /*03f2*/ 	.byte	0x05
	.zero		1


	//   ....[49]....
        /*03f4*/ 	.word	0x000008e0
        /*03f8*/ 	.word	0x000000ff
        /*03fc*/ 	.word	0x00000270
        /*0400*/ 	.short	0x0100
        /*0402*/ 	.byte	0x05
	.zero		1


	//   ....[50]....
        /*0404*/ 	.word	0x000008f0
        /*0408*/ 	.word	0x000000ff
        /*040c*/ 	.word	0x000000c8
        /*0410*/ 	.short	0x0100
        /*0412*/ 	.byte	0x05
	.zero		1


	//   ....[51]....
        /*0414*/ 	.word	0x00000900
        /*0418*/ 	.word	0x000000ff
        /*041c*/ 	.word	0x00000278
        /*0420*/ 	.short	0x0100
        /*0422*/ 	.byte	0x05
	.zero		1


	//   ....[52]....
        /*0424*/ 	.word	0x00000910
        /*0428*/ 	.word	0x000000ff
        /*042c*/ 	.word	0x000000d0
        /*0430*/ 	.short	0x0100
        /*0432*/ 	.byte	0x05
	.zero		1


	//   ....[53]....
        /*0434*/ 	.word	0x00000920
        /*0438*/ 	.word	0x000000ff
        /*043c*/ 	.word	0x00000280
        /*0440*/ 	.short	0x0100
        /*0442*/ 	.byte	0x05
	.zero		1


	//   ....[54]....
        /*0444*/ 	.word	0x00000930
        /*0448*/ 	.word	0x000000ff
        /*044c*/ 	.word	0x000000d8
        /*0450*/ 	.short	0x0100
        /*0452*/ 	.byte	0x05
	.zero		1


	//   ....[55]....
        /*0454*/ 	.word	0x00000940
        /*0458*/ 	.word	0x000000ff
        /*045c*/ 	.word	0x00000288
        /*0460*/ 	.short	0x0100
        /*0462*/ 	.byte	0x05
	.zero		1


	//   ....[56]....
        /*0464*/ 	.word	0x00000950
        /*0468*/ 	.word	0x000000ff
        /*046c*/ 	.word	0x000000e0
        /*0470*/ 	.short	0x0100
        /*0472*/ 	.byte	0x05
	.zero		1


	//   ....[57]....
        /*0474*/ 	.word	0x00000960
        /*0478*/ 	.word	0x000000ff
        /*047c*/ 	.word	0x00000290
        /*0480*/ 	.short	0x0100
        /*0482*/ 	.byte	0x05
	.zero		1


	//   ....[58]....
        /*0484*/ 	.word	0x00000970
        /*0488*/ 	.word	0x000000ff
        /*048c*/ 	.word	0x000000e8
        /*0490*/ 	.short	0x0100
        /*0492*/ 	.byte	0x05
	.zero		1


	//   ....[59]....
        /*0494*/ 	.word	0x00000980
        /*0498*/ 	.word	0x000000ff
        /*049c*/ 	.word	0x00000298
        /*04a0*/ 	.short	0x0100
        /*04a2*/ 	.byte	0x05
	.zero		1


	//   ....[60]....
        /*04a4*/ 	.word	0x00000990
        /*04a8*/ 	.word	0x000000ff
        /*04ac*/ 	.word	0x000000f0
        /*04b0*/ 	.short	0x0100
        /*04b2*/ 	.byte	0x05
	.zero		1


	//   ....[61]....
        /*04b4*/ 	.word	0x000009a0
        /*04b8*/ 	.word	0x000000ff
        /*04bc*/ 	.word	0x000002a0
        /*04c0*/ 	.short	0x0100
        /*04c2*/ 	.byte	0x05
	.zero		1


	//   ....[62]....
        /*04c4*/ 	.word	0x000009b0
        /*04c8*/ 	.word	0x000000ff
        /*04cc*/ 	.word	0x000000f8
        /*04d0*/ 	.short	0x0100
        /*04d2*/ 	.byte	0x05
	.zero		1


	//   ....[63]....
        /*04d4*/ 	.word	0x000009c0
        /*04d8*/ 	.word	0x000000ff
        /*04dc*/ 	.word	0x000002a8
        /*04e0*/ 	.short	0x0100
        /*04e2*/ 	.byte	0x05
	.zero		1


	//   ....[64]....
        /*04e4*/ 	.word	0x000009d0
        /*04e8*/ 	.word	0x000000ff
        /*04ec*/ 	.word	0x00000100
        /*04f0*/ 	.short	0x0100
        /*04f2*/ 	.byte	0x05
	.zero		1


	//   ....[65]....
        /*04f4*/ 	.word	0x000009e0
        /*04f8*/ 	.word	0x000000ff
        /*04fc*/ 	.word	0x000002b0
        /*0500*/ 	.short	0x0100
        /*0502*/ 	.byte	0x05
	.zero		1


	//   ....[66]....
        /*0504*/ 	.word	0x000009f0
        /*0508*/ 	.word	0x000000ff
        /*050c*/ 	.word	0x00000108
        /*0510*/ 	.short	0x0100
        /*0512*/ 	.byte	0x05
	.zero		1


	//   ....[67]....
        /*0514*/ 	.word	0x00000a00
        /*0518*/ 	.word	0x000000ff
        /*051c*/ 	.word	0x000002b8
        /*0520*/ 	.short	0x0100
        /*0522*/ 	.byte	0x05
	.zero		1


	//   ....[68]....
        /*0524*/ 	.word	0x00000a10
        /*0528*/ 	.word	0x000000ff
        /*052c*/ 	.word	0x00000110
        /*0530*/ 	.short	0x0100
        /*0532*/ 	.byte	0x05
	.zero		1


	//   ....[69]....
        /*0534*/ 	.word	0x00000a20
        /*0538*/ 	.word	0x000000ff
        /*053c*/ 	.word	0x000002c0
        /*0540*/ 	.short	0x0100
        /*0542*/ 	.byte	0x05
	.zero		1


	//   ....[70]....
        /*0544*/ 	.word	0x00000a30
        /*0548*/ 	.word	0x000000ff
        /*054c*/ 	.word	0x00000118
        /*0550*/ 	.short	0x0100
        /*0552*/ 	.byte	0x05
	.zero		1


	//   ....[71]....
        /*0554*/ 	.word	0x00000a40
        /*0558*/ 	.word	0x000000ff
        /*055c*/ 	.word	0x000002c8
        /*0560*/ 	.short	0x0100
        /*0562*/ 	.byte	0x05
	.zero		1


	//   ....[72]....
        /*0564*/ 	.word	0x00000a50
        /*0568*/ 	.word	0x000000ff
        /*056c*/ 	.word	0x00000120
        /*0570*/ 	.short	0x0100
        /*0572*/ 	.byte	0x05
	.zero		1


	//   ....[73]....
        /*0574*/ 	.word	0x00000a60
        /*0578*/ 	.word	0x000000ff
        /*057c*/ 	.word	0x000002d0
        /*0580*/ 	.short	0x0100
        /*0582*/ 	.byte	0x05
	.zero		1


	//   ....[74]....
        /*0584*/ 	.word	0x00000a70
        /*0588*/ 	.word	0x000000ff
        /*058c*/ 	.word	0x00000128
        /*0590*/ 	.short	0x0100
        /*0592*/ 	.byte	0x05
	.zero		1


	//   ....[75]....
        /*0594*/ 	.word	0x00000a80
        /*0598*/ 	.word	0x000000ff
        /*059c*/ 	.word	0x000002d8
        /*05a0*/ 	.short	0x0100
        /*05a2*/ 	.byte	0x05
	.zero		1


	//   ....[76]....
        /*05a4*/ 	.word	0x00000a90
        /*05a8*/ 	.word	0x000000ff
        /*05ac*/ 	.word	0x00000130
        /*05b0*/ 	.short	0x0100
        /*05b2*/ 	.byte	0x05
	.zero		1


	//   ....[77]....
        /*05b4*/ 	.word	0x00000aa0
        /*05b8*/ 	.word	0x000000ff
        /*05bc*/ 	.word	0x000002e0
        /*05c0*/ 	.short	0x0100
        /*05c2*/ 	.byte	0x05
	.zero		1


	//   ....[78]....
        /*05c4*/ 	.word	0x00000ab0
        /*05c8*/ 	.word	0x000000ff
        /*05cc*/ 	.word	0x00000138
        /*05d0*/ 	.short	0x0100
        /*05d2*/ 	.byte	0x05
	.zero		1


	//   ....[79]....
        /*05d4*/ 	.word	0x00000ac0
        /*05d8*/ 	.word	0x000000ff
        /*05dc*/ 	.word	0x000002e8
        /*05e0*/ 	.short	0x0100
        /*05e2*/ 	.byte	0x05
	.zero		1


	//   ....[80]....
        /*05e4*/ 	.word	0x00000ad0
        /*05e8*/ 	.word	0x000000ff
        /*05ec*/ 	.word	0x00000140
        /*05f0*/ 	.short	0x0100
        /*05f2*/ 	.byte	0x05
	.zero		1


	//   ....[81]....
        /*05f4*/ 	.word	0x00000ae0
        /*05f8*/ 	.word	0x000000ff
        /*05fc*/ 	.word	0x000002f0
        /*0600*/ 	.short	0x0100
        /*0602*/ 	.byte	0x05
	.zero		1


	//   ....[82]....
        /*0604*/ 	.word	0x00000af0
        /*0608*/ 	.word	0x000000ff
        /*060c*/ 	.word	0x00000148
        /*0610*/ 	.short	0x0100
        /*0612*/ 	.byte	0x05
	.zero		1


	//   ....[83]....
        /*0614*/ 	.word	0x00000b00
        /*0618*/ 	.word	0x000000ff
        /*061c*/ 	.word	0x000002f8
        /*0620*/ 	.short	0x0100
        /*0622*/ 	.byte	0x05
	.zero		1


	//   ....[84]....
        /*0624*/ 	.word	0x00000b10
        /*0628*/ 	.word	0x000000ff
        /*062c*/ 	.word	0x00000150
        /*0630*/ 	.short	0x0100
        /*0632*/ 	.byte	0x05
	.zero		1


	//   ....[85]....
        /*0634*/ 	.word	0x00000b20
        /*0638*/ 	.word	0x000000ff
        /*063c*/ 	.word	0x00000300
        /*0640*/ 	.short	0x0100
        /*0642*/ 	.byte	0x05
	.zero		1


	//   ....[86]....
        /*0644*/ 	.word	0x00000b30
        /*0648*/ 	.word	0x000000ff
        /*064c*/ 	.word	0x00000158
        /*0650*/ 	.short	0x0100
        /*0652*/ 	.byte	0x05
	.zero		1


	//   ....[87]....
        /*0654*/ 	.word	0x00000b40
        /*0658*/ 	.word	0x000000ff
        /*065c*/ 	.word	0x00000308
        /*0660*/ 	.short	0x0100
        /*0662*/ 	.byte	0x05
	.zero		1


	//   ....[88]....
        /*0664*/ 	.word	0x00000b50
        /*0668*/ 	.word	0x000000ff
        /*066c*/ 	.word	0x00000160
        /*0670*/ 	.short	0x0100
        /*0672*/ 	.byte	0x05
	.zero		1


	//   ....[89]....
        /*0674*/ 	.word	0x00000b60
        /*0678*/ 	.word	0x000000ff
        /*067c*/ 	.word	0x00000310
        /*0680*/ 	.short	0x0100
        /*0682*/ 	.byte	0x05
	.zero		1


	//   ....[90]....
        /*0684*/ 	.word	0x00000b70
        /*0688*/ 	.word	0x000000ff
        /*068c*/ 	.word	0x00000168
        /*0690*/ 	.short	0x0100
        /*0692*/ 	.byte	0x05
	.zero		1


	//   ....[91]....
        /*0694*/ 	.word	0x00000b80
        /*0698*/ 	.word	0x000000ff
        /*069c*/ 	.word	0x00000318
        /*06a0*/ 	.short	0x0100
        /*06a2*/ 	.byte	0x05
	.zero		1


	//   ....[92]....
        /*06a4*/ 	.word	0x00000b90
        /*06a8*/ 	.word	0x000000ff
        /*06ac*/ 	.word	0x00000170
        /*06b0*/ 	.short	0x0100
        /*06b2*/ 	.byte	0x05
	.zero		1


	//   ....[93]....
        /*06b4*/ 	.word	0x00000ba0
        /*06b8*/ 	.word	0x000000ff
        /*06bc*/ 	.word	0x00000320
        /*06c0*/ 	.short	0x0100
        /*06c2*/ 	.byte	0x05
	.zero		1


	//   ....[94]....
        /*06c4*/ 	.word	0x00000bb0
        /*06c8*/ 	.word	0x000000ff
        /*06cc*/ 	.word	0x00000178
        /*06d0*/ 	.short	0x0100
        /*06d2*/ 	.byte	0x05
	.zero		1


	//   ....[95]....
        /*06d4*/ 	.word	0x00000bc0
        /*06d8*/ 	.word	0x000000ff
        /*06dc*/ 	.word	0x00000328
        /*06e0*/ 	.short	0x0100
        /*06e2*/ 	.byte	0x05
	.zero		1


	//   ....[96]....
        /*06e4*/ 	.word	0x00000bd0
        /*06e8*/ 	.word	0x000000ff
        /*06ec*/ 	.word	0x00000180
        /*06f0*/ 	.short	0x0100
        /*06f2*/ 	.byte	0x05
	.zero		1


	//   ....[97]....
        /*06f4*/ 	.word	0x00000be0
        /*06f8*/ 	.word	0x000000ff
        /*06fc*/ 	.word	0x00000330
        /*0700*/ 	.short	0x0100
        /*0702*/ 	.byte	0x05
	.zero		1


	//   ....[98]....
        /*0704*/ 	.word	0x00000bf0
        /*0708*/ 	.word	0x000000ff
        /*070c*/ 	.word	0x00000188
        /*0710*/ 	.short	0x0100
        /*0712*/ 	.byte	0x05
	.zero		1


	//   ....[99]....
        /*0714*/ 	.word	0x00000c00
        /*0718*/ 	.word	0x000000ff
        /*071c*/ 	.word	0x00000338
        /*0720*/ 	.short	0x0100
        /*0722*/ 	.byte	0x05
	.zero		1


	//   ....[100]....
        /*0724*/ 	.word	0x00000c10
        /*0728*/ 	.word	0x000000ff
        /*072c*/ 	.word	0x00000190
        /*0730*/ 	.short	0x0100
        /*0732*/ 	.byte	0x05
	.zero		1


	//   ....[101]....
        /*0734*/ 	.word	0x00000c20
        /*0738*/ 	.word	0x000000ff
        /*073c*/ 	.word	0x00000340
        /*0740*/ 	.short	0x0100
        /*0742*/ 	.byte	0x05
	.zero		1


	//   ....[102]....
        /*0744*/ 	.word	0x00000c30
        /*0748*/ 	.word	0x000000ff
        /*074c*/ 	.word	0x00000198
        /*0750*/ 	.short	0x0100
        /*0752*/ 	.byte	0x05
	.zero		1


	//   ....[103]....
        /*0754*/ 	.word	0x00000c40
        /*0758*/ 	.word	0x000000ff
        /*075c*/ 	.word	0x00000348
        /*0760*/ 	.short	0x0100
        /*0762*/ 	.byte	0x05
	.zero		1


	//   ....[104]....
        /*0764*/ 	.word	0x00000c50
        /*0768*/ 	.word	0x000000ff
        /*076c*/ 	.word	0x000001a0
        /*0770*/ 	.short	0x0100
        /*0772*/ 	.byte	0x05
	.zero		1


	//   ....[105]....
        /*0774*/ 	.word	0x00000c60
        /*0778*/ 	.word	0x000000ff
        /*077c*/ 	.word	0x00000350
        /*0780*/ 	.short	0x0100
        /*0782*/ 	.byte	0x05
	.zero		1


	//   ....[106]....
        /*0784*/ 	.word	0x00000c70
        /*0788*/ 	.word	0x000000ff
        /*078c*/ 	.word	0x000001a8
        /*0790*/ 	.short	0x0100
        /*0792*/ 	.byte	0x05
	.zero		1


	//   ....[107]....
        /*0794*/ 	.word	0x00000c80
        /*0798*/ 	.word	0x000000ff
        /*079c*/ 	.word	0x00000358
        /*07a0*/ 	.short	0x0100
        /*07a2*/ 	.byte	0x05
	.zero		1


	//   ....[108]....
        /*07a4*/ 	.word	0x00000dc0
        /*07a8*/ 	.word	0x000000ff
        /*07ac*/ 	.word	0x00000360
        /*07b0*/ 	.short	0x0100
        /*07b2*/ 	.byte	0x06
	.zero		1


	//   ....[109]....
        /*07b4*/ 	.word	0x00000dd0
        /*07b8*/ 	.word	0x000000ff
        /*07bc*/ 	.word	0x00000368
        /*07c0*/ 	.short	0x0100
        /*07c2*/ 	.byte	0x06
	.zero		1


	//   ....[110]....
        /*07c4*/ 	.word	0x00000ec0
        /*07c8*/ 	.word	0x000000ff
        /*07cc*/ 	.word	0x00000370
        /*07d0*/ 	.short	0x0100
        /*07d2*/ 	.byte	0x05
	.zero		1


	//   ....[111]....
        /*07d4*/ 	.word	0x00000ed0
        /*07d8*/ 	.word	0x000000ff
        /*07dc*/ 	.word	0x00000378
        /*07e0*/ 	.short	0x0100
        /*07e2*/ 	.byte	0x05
	.zero		1


	//   ....[112]....
        /*07e4*/ 	.word	0x00001010
        /*07e8*/ 	.word	0x000000ff
        /*07ec*/ 	.word	0x00000380
        /*07f0*/ 	.short	0x0100
        /*07f2*/ 	.byte	0x05
	.zero		1


	//   ....[113]....
        /*07f4*/ 	.word	0x00001020
        /*07f8*/ 	.word	0x000000ff
        /*07fc*/ 	.word	0x00000390
        /*0800*/ 	.short	0x0100
        /*0802*/ 	.byte	0x05
	.zero		1


	//   ....[114]....
        /*0804*/ 	.word	0x00001030
        /*0808*/ 	.word	0x000000ff
        /*080c*/ 	.word	0x00000388
        /*0810*/ 	.short	0x0100
        /*0812*/ 	.byte	0x05
	.zero		1


	//   ....[115]....
        /*0814*/ 	.word	0x00001040
        /*0818*/ 	.word	0x000000ff
        /*081c*/ 	.word	0x00000398
        /*0820*/ 	.short	0x0100
        /*0822*/ 	.byte	0x05
	.zero		1


	//   ....[116]....
        /*0824*/ 	.word	0x00001170
        /*0828*/ 	.word	0x000000ff
        /*082c*/ 	.word	0x000003a0
        /*0830*/ 	.short	0x0100
        /*0832*/ 	.byte	0x06
	.zero		1


	//   ....[117]....
        /*0834*/ 	.word	0x00001180
        /*0838*/ 	.word	0x000000ff
        /*083c*/ 	.word	0x000003c0
        /*0840*/ 	.short	0x0100
        /*0842*/ 	.byte	0x06
	.zero		1


	//   ....[118]....
        /*0844*/ 	.word	0x00001190
        /*0848*/ 	.word	0x000000ff
        /*084c*/ 	.word	0x000003a8
        /*0850*/ 	.short	0x0100
        /*0852*/ 	.byte	0x06
	.zero		1


	//   ....[119]....
        /*0854*/ 	.word	0x000011a0
        /*0858*/ 	.word	0x000000ff
        /*085c*/ 	.word	0x000003c8
        /*0860*/ 	.short	0x0100
        /*0862*/ 	.byte	0x06
	.zero		1


	//   ....[120]....
        /*0864*/ 	.word	0x000011b0
        /*0868*/ 	.word	0x000000ff
        /*086c*/ 	.word	0x000003b0
        /*0870*/ 	.short	0x0100
        /*0872*/ 	.byte	0x06
	.zero		1


	//   ....[121]....
        /*0874*/ 	.word	0x000011c0
        /*0878*/ 	.word	0x000000ff
        /*087c*/ 	.word	0x000003d0
        /*0880*/ 	.short	0x0100
        /*0882*/ 	.byte	0x06
	.zero		1


	//   ....[122]....
        /*0884*/ 	.word	0x000011d0
        /*0888*/ 	.word	0x000000ff
        /*088c*/ 	.word	0x000003b8
        /*0890*/ 	.short	0x0100
        /*0892*/ 	.byte	0x06
	.zero		1


	//   ....[123]....
        /*0894*/ 	.word	0x000011e0
        /*0898*/ 	.word	0x000000ff
        /*089c*/ 	.word	0x000003d8
        /*08a0*/ 	.short	0x0100
        /*08a2*/ 	.byte	0x06
	.zero		1


	//   ....[124]....
        /*08a4*/ 	.word	0x000012d0
        /*08a8*/ 	.word	0x000000ff
        /*08ac*/ 	.word	0x000003e0
        /*08b0*/ 	.short	0x0100
        /*08b2*/ 	.byte	0x05
	.zero		1


	//   ....[125]....
        /*08b4*/ 	.word	0x000012e0
        /*08b8*/ 	.word	0x000000ff
        /*08bc*/ 	.word	0x000003f0
        /*08c0*/ 	.short	0x0100
        /*08c2*/ 	.byte	0x05
	.zero		1


	//   ....[126]....
        /*08c4*/ 	.word	0x000012f0
        /*08c8*/ 	.word	0x000000ff
        /*08cc*/ 	.word	0x000003e8
        /*08d0*/ 	.short	0x0100
        /*08d2*/ 	.byte	0x05
	.zero		1


	//   ....[127]....
        /*08d4*/ 	.word	0x00001300
        /*08d8*/ 	.word	0x000000ff
        /*08dc*/ 	.word	0x000003f8
        /*08e0*/ 	.short	0x0100
        /*08e2*/ 	.byte	0x05
	.zero		1


	//   ....[128]....
        /*08e4*/ 	.word	0x00001bd0
        /*08e8*/ 	.word	0x00000003
        /*08ec*/ 	.word	0x000003f0
        /*08f0*/ 	.short	0x010a
        /*08f2*/ 	.byte	0xff
	.zero		1


	//   ....[129]....
        /*08f4*/ 	.word	0x00001c00
        /*08f8*/ 	.word	0x00000003
        /*08fc*/ 	.word	0x000003e0
        /*0900*/ 	.short	0x0101
        /*0902*/ 	.byte	0xff
	.zero		1


	//   ....[130]....
        /*0904*/ 	.word	0x00001cd0
        /*0908*/ 	.word	0x000000ff
        /*090c*/ 	.word	0x000001b0
        /*0910*/ 	.short	0x010a
        /*0912*/ 	.byte	0x08
	.zero		1


	//   ....[131]....
        /*0914*/ 	.word	0x00001d70
        /*0918*/ 	.word	0x000000ff
        /*091c*/ 	.word	0x000001b0
        /*0920*/ 	.short	0x010a
        /*0922*/ 	.byte	0x21
	.zero		1


	//   ....[132]....
        /*0924*/ 	.word	0x00001ed0
        /*0928*/ 	.word	0x000000ff
        /*092c*/ 	.word	0x000001b0
        /*0930*/ 	.short	0x010a
        /*0932*/ 	.byte	0x08
	.zero		1


	//   ....[133]....
        /*0934*/ 	.word	0x00001fc0
        /*0938*/ 	.word	0x000000ff
        /*093c*/ 	.word	0x00000378
        /*0940*/ 	.short	0x0101
        /*0942*/ 	.byte	0x04
	.zero		1


	//   ....[134]....
        /*0944*/ 	.word	0x00001fe0
        /*0948*/ 	.word	0x000000ff
        /*094c*/ 	.word	0x000001b0
        /*0950*/ 	.short	0x010a
        /*0952*/ 	.byte	0x08
	.zero		1


	//   ....[135]....
        /*0954*/ 	.word	0x00002060
        /*0958*/ 	.word	0x000000ff
        /*095c*/ 	.word	0x000001b0
        /*0960*/ 	.short	0x010a
        /*0962*/ 	.byte	0x11
	.zero		1


	//   ....[136]....
        /*0964*/ 	.word	0x000021c0
        /*0968*/ 	.word	0x000000ff
        /*096c*/ 	.word	0x000001b0
        /*0970*/ 	.short	0x010a
        /*0972*/ 	.byte	0x08
	.zero		1


	//   ....[137]....
        /*0974*/ 	.word	0x000022e0
        /*0978*/ 	.word	0x00000002
        /*097c*/ 	.word	0x00000380
        /*0980*/ 	.short	0x010a
        /*0982*/ 	.byte	0xff
	.zero		1


	//   ....[138]....
        /*0984*/ 	.word	0x000023a0
        /*0988*/ 	.word	0x00000002
        /*098c*/ 	.word	0x00000000
        /*0990*/ 	.short	0x0101
        /*0992*/ 	.byte	0xff
	.zero		1


	//   ....[139]....
        /*0994*/ 	.word	0x00002900
        /*0998*/ 	.word	0x000000ff
        /*099c*/ 	.word	0x00000000
        /*09a0*/ 	.short	0x010a
        /*09a2*/ 	.byte	0x05
	.zero		1


	//   ....[140]....
        /*09a4*/ 	.word	0x00002990
        /*09a8*/ 	.word	0x000000ff
        /*09ac*/ 	.word	0x00000000
        /*09b0*/ 	.short	0x010a
        /*09b2*/ 	.byte	0x05
	.zero		1


	//   ....[141]....
        /*09b4*/ 	.word	0x00002a20
        /*09b8*/ 	.word	0x000000ff
        /*09bc*/ 	.word	0x00000000
        /*09c0*/ 	.short	0x010a
        /*09c2*/ 	.byte	0x05
	.zero		1


	//   ....[142]....
        /*09c4*/ 	.word	0x00002ab0
        /*09c8*/ 	.word	0x000000ff
        /*09cc*/ 	.word	0x00000000
        /*09d0*/ 	.short	0x010a
        /*09d2*/ 	.byte	0x05
	.zero		1


	//   ....[143]....
        /*09d4*/ 	.word	0x00002b40
        /*09d8*/ 	.word	0x000000ff
        /*09dc*/ 	.word	0x00000000
        /*09e0*/ 	.short	0x010a
        /*09e2*/ 	.byte	0x05
	.zero		1


	//   ....[144]....
        /*09e4*/ 	.word	0x00002bd0
        /*09e8*/ 	.word	0x000000ff
        /*09ec*/ 	.word	0x00000000
        /*09f0*/ 	.short	0x010a
        /*09f2*/ 	.byte	0x05
	.zero		1


	//   ....[145]....
        /*09f4*/ 	.word	0x00002c60
        /*09f8*/ 	.word	0x000000ff
        /*09fc*/ 	.word	0x00000000
        /*0a00*/ 	.short	0x010a
        /*0a02*/ 	.byte	0x05
	.zero		1


	//   ....[146]....
        /*0a04*/ 	.word	0x00002cf0
        /*0a08*/ 	.word	0x000000ff
        /*0a0c*/ 	.word	0x00000000
        /*0a10*/ 	.short	0x010a
        /*0a12*/ 	.byte	0x05
	.zero		1


	//   ....[147]....
        /*0a14*/ 	.word	0x00002d80
        /*0a18*/ 	.word	0x000000ff
        /*0a1c*/ 	.word	0x00000000
        /*0a20*/ 	.short	0x010a
        /*0a22*/ 	.byte	0x05
	.zero		1


	//   ....[148]....
        /*0a24*/ 	.word	0x00002e10
        /*0a28*/ 	.word	0x000000ff
        /*0a2c*/ 	.word	0x00000000
        /*0a30*/ 	.short	0x010a
        /*0a32*/ 	.byte	0x05
	.zero		1


	//   ....[149]....
        /*0a34*/ 	.word	0x00002ea0
        /*0a38*/ 	.word	0x000000ff
        /*0a3c*/ 	.word	0x00000000
        /*0a40*/ 	.short	0x010a
        /*0a42*/ 	.byte	0x05
	.zero		1


	//   ....[150]....
        /*0a44*/ 	.word	0x00002f30
        /*0a48*/ 	.word	0x000000ff
        /*0a4c*/ 	.word	0x00000000
        /*0a50*/ 	.short	0x010a
        /*0a52*/ 	.byte	0x05
	.zero		1


	//   ....[151]....
        /*0a54*/ 	.word	0x00002fc0
        /*0a58*/ 	.word	0x000000ff
        /*0a5c*/ 	.word	0x00000000
        /*0a60*/ 	.short	0x010a
        /*0a62*/ 	.byte	0x05
	.zero		1


	//   ....[152]....
        /*0a64*/ 	.word	0x00003050
        /*0a68*/ 	.word	0x000000ff
        /*0a6c*/ 	.word	0x00000000
        /*0a70*/ 	.short	0x010a
        /*0a72*/ 	.byte	0x05
	.zero		1


	//   ....[153]....
        /*0a74*/ 	.word	0x000030e0
        /*0a78*/ 	.word	0x000000ff
        /*0a7c*/ 	.word	0x00000000
        /*0a80*/ 	.short	0x010a
        /*0a82*/ 	.byte	0x05
	.zero		1


	//   ....[154]....
        /*0a84*/ 	.word	0x00003170
        /*0a88*/ 	.word	0x000000ff
        /*0a8c*/ 	.word	0x00000000
        /*0a90*/ 	.short	0x010a
        /*0a92*/ 	.byte	0x05
	.zero		1


	//   ....[155]....
        /*0a94*/ 	.word	0x00003200
        /*0a98*/ 	.word	0x000000ff
        /*0a9c*/ 	.word	0x00000000
        /*0aa0*/ 	.short	0x010a
        /*0aa2*/ 	.byte	0x05
	.zero		1


	//   ....[156]....
        /*0aa4*/ 	.word	0x00003290
        /*0aa8*/ 	.word	0x000000ff
        /*0aac*/ 	.word	0x00000000
        /*0ab0*/ 	.short	0x010a
        /*0ab2*/ 	.byte	0x05
	.zero		1


	//   ....[157]....
        /*0ab4*/ 	.word	0x00003320
        /*0ab8*/ 	.word	0x000000ff
        /*0abc*/ 	.word	0x00000000
        /*0ac0*/ 	.short	0x010a
        /*0ac2*/ 	.byte	0x05
	.zero		1


	//   ....[158]....
        /*0ac4*/ 	.word	0x000033b0
        /*0ac8*/ 	.word	0x000000ff
        /*0acc*/ 	.word	0x00000000
        /*0ad0*/ 	.short	0x010a
        /*0ad2*/ 	.byte	0x05
	.zero		1


	//   ....[159]....
        /*0ad4*/ 	.word	0x00003440
        /*0ad8*/ 	.word	0x000000ff
        /*0adc*/ 	.word	0x00000000
        /*0ae0*/ 	.short	0x010a
        /*0ae2*/ 	.byte	0x05
	.zero		1


	//   ....[160]....
        /*0ae4*/ 	.word	0x000034d0
        /*0ae8*/ 	.word	0x000000ff
        /*0aec*/ 	.word	0x00000000
        /*0af0*/ 	.short	0x010a
        /*0af2*/ 	.byte	0x05
	.zero		1


	//   ....[161]....
        /*0af4*/ 	.word	0x00003560
        /*0af8*/ 	.word	0x000000ff
        /*0afc*/ 	.word	0x00000000
        /*0b00*/ 	.short	0x010a
        /*0b02*/ 	.byte	0x05
	.zero		1


	//   ....[162]....
        /*0b04*/ 	.word	0x000035f0
        /*0b08*/ 	.word	0x000000ff
        /*0b0c*/ 	.word	0x00000000
        /*0b10*/ 	.short	0x010a
        /*0b12*/ 	.byte	0x05
	.zero		1


	//   ....[163]....
        /*0b14*/ 	.word	0x00003680
        /*0b18*/ 	.word	0x000000ff
        /*0b1c*/ 	.word	0x00000000
        /*0b20*/ 	.short	0x010a
        /*0b22*/ 	.byte	0x05
	.zero		1


	//   ....[164]....
        /*0b24*/ 	.word	0x00003710
        /*0b28*/ 	.word	0x000000ff
        /*0b2c*/ 	.word	0x00000000
        /*0b30*/ 	.short	0x010a
        /*0b32*/ 	.byte	0x05
	.zero		1


	//   ....[165]....
        /*0b34*/ 	.word	0x000037a0
        /*0b38*/ 	.word	0x000000ff
        /*0b3c*/ 	.word	0x00000000
        /*0b40*/ 	.short	0x010a
        /*0b42*/ 	.byte	0x05
	.zero		1


	//   ....[166]....
        /*0b44*/ 	.word	0x00003830
        /*0b48*/ 	.word	0x000000ff
        /*0b4c*/ 	.word	0x00000000
        /*0b50*/ 	.short	0x010a
        /*0b52*/ 	.byte	0x05
	.zero		1


	//   ....[167]....
        /*0b54*/ 	.word	0x000038c0
        /*0b58*/ 	.word	0x000000ff
        /*0b5c*/ 	.word	0x00000000
        /*0b60*/ 	.short	0x010a
        /*0b62*/ 	.byte	0x05
	.zero		1


	//   ....[168]....
        /*0b64*/ 	.word	0x00003950
        /*0b68*/ 	.word	0x000000ff
        /*0b6c*/ 	.word	0x00000000
        /*0b70*/ 	.short	0x010a
        /*0b72*/ 	.byte	0x05
	.zero		1


	//   ....[169]....
        /*0b74*/ 	.word	0x000039e0
        /*0b78*/ 	.word	0x000000ff
        /*0b7c*/ 	.word	0x00000000
        /*0b80*/ 	.short	0x010a
        /*0b82*/ 	.byte	0x05
	.zero		1


	//   ....[170]....
        /*0b84*/ 	.word	0x00003a70
        /*0b88*/ 	.word	0x000000ff
        /*0b8c*/ 	.word	0x00000000
        /*0b90*/ 	.short	0x010a
        /*0b92*/ 	.byte	0x05
	.zero		1


	//   ....[171]....
        /*0b94*/ 	.word	0x00003b00
        /*0b98*/ 	.word	0x000000ff
        /*0b9c*/ 	.word	0x00000000
        /*0ba0*/ 	.short	0x010a
        /*0ba2*/ 	.byte	0x05
	.zero		1


	//   ....[172]....
        /*0ba4*/ 	.word	0x00003b90
        /*0ba8*/ 	.word	0x000000ff
        /*0bac*/ 	.word	0x00000000
        /*0bb0*/ 	.short	0x010a
        /*0bb2*/ 	.byte	0x05
	.zero		1


	//   ....[173]....
        /*0bb4*/ 	.word	0x00003c20
        /*0bb8*/ 	.word	0x000000ff
        /*0bbc*/ 	.word	0x00000000
        /*0bc0*/ 	.short	0x010a
        /*0bc2*/ 	.byte	0x05
	.zero		1


	//   ....[174]....
        /*0bc4*/ 	.word	0x00003cb0
        /*0bc8*/ 	.word	0x000000ff
        /*0bcc*/ 	.word	0x00000000
        /*0bd0*/ 	.short	0x010a
        /*0bd2*/ 	.byte	0x05
	.zero		1


	//   ....[175]....
        /*0bd4*/ 	.word	0x00003d40
        /*0bd8*/ 	.word	0x000000ff
        /*0bdc*/ 	.word	0x00000000
        /*0be0*/ 	.short	0x010a
        /*0be2*/ 	.byte	0x05
	.zero		1


	//   ....[176]....
        /*0be4*/ 	.word	0x00003dd0
        /*0be8*/ 	.word	0x000000ff
        /*0bec*/ 	.word	0x00000000
        /*0bf0*/ 	.short	0x010a
        /*0bf2*/ 	.byte	0x05
	.zero		1


	//   ....[177]....
        /*0bf4*/ 	.word	0x00003e60
        /*0bf8*/ 	.word	0x000000ff
        /*0bfc*/ 	.word	0x00000000
        /*0c00*/ 	.short	0x010a
        /*0c02*/ 	.byte	0x05
	.zero		1


	//   ....[178]....
        /*0c04*/ 	.word	0x00003ef0
        /*0c08*/ 	.word	0x000000ff
        /*0c0c*/ 	.word	0x00000000
        /*0c10*/ 	.short	0x010a
        /*0c12*/ 	.byte	0x05
	.zero		1


	//   ....[179]....
        /*0c14*/ 	.word	0x00003f80
        /*0c18*/ 	.word	0x000000ff
        /*0c1c*/ 	.word	0x00000000
        /*0c20*/ 	.short	0x010a
        /*0c22*/ 	.byte	0x05
	.zero		1


	//   ....[180]....
        /*0c24*/ 	.word	0x00004010
        /*0c28*/ 	.word	0x000000ff
        /*0c2c*/ 	.word	0x00000000
        /*0c30*/ 	.short	0x010a
        /*0c32*/ 	.byte	0x05
	.zero		1


	//   ....[181]....
        /*0c34*/ 	.word	0x000040a0
        /*0c38*/ 	.word	0x000000ff
        /*0c3c*/ 	.word	0x00000000
        /*0c40*/ 	.short	0x010a
        /*0c42*/ 	.byte	0x05
	.zero		1


	//   ....[182]....
        /*0c44*/ 	.word	0x00004130
        /*0c48*/ 	.word	0x000000ff
        /*0c4c*/ 	.word	0x00000000
        /*0c50*/ 	.short	0x010a
        /*0c52*/ 	.byte	0x05
	.zero		1


	//   ....[183]....
        /*0c54*/ 	.word	0x000041c0
        /*0c58*/ 	.word	0x000000ff
        /*0c5c*/ 	.word	0x00000000
        /*0c60*/ 	.short	0x010a
        /*0c62*/ 	.byte	0x05
	.zero		1


	//   ....[184]....
        /*0c64*/ 	.word	0x00004250
        /*0c68*/ 	.word	0x000000ff
        /*0c6c*/ 	.word	0x00000000
        /*0c70*/ 	.short	0x010a
        /*0c72*/ 	.byte	0x05
	.zero		1


	//   ....[185]....
        /*0c74*/ 	.word	0x000042e0
        /*0c78*/ 	.word	0x000000ff
        /*0c7c*/ 	.word	0x00000000
        /*0c80*/ 	.short	0x010a
        /*0c82*/ 	.byte	0x05
	.zero		1


	//   ....[186]....
        /*0c84*/ 	.word	0x00004370
        /*0c88*/ 	.word	0x000000ff
        /*0c8c*/ 	.word	0x00000000
        /*0c90*/ 	.short	0x010a
        /*0c92*/ 	.byte	0x05
	.zero		1


	//   ....[187]....
        /*0c94*/ 	.word	0x00004400
        /*0c98*/ 	.word	0x000000ff
        /*0c9c*/ 	.word	0x00000000
        /*0ca0*/ 	.short	0x010a
        /*0ca2*/ 	.byte	0x05
	.zero		1


	//   ....[188]....
        /*0ca4*/ 	.word	0x00004490
        /*0ca8*/ 	.word	0x000000ff
        /*0cac*/ 	.word	0x00000000
        /*0cb0*/ 	.short	0x010a
        /*0cb2*/ 	.byte	0x05
	.zero		1


	//   ....[189]....
        /*0cb4*/ 	.word	0x00004520
        /*0cb8*/ 	.word	0x000000ff
        /*0cbc*/ 	.word	0x00000000
        /*0cc0*/ 	.short	0x010a
        /*0cc2*/ 	.byte	0x05
	.zero		1


	//   ....[190]....
        /*0cc4*/ 	.word	0x000045b0
        /*0cc8*/ 	.word	0x000000ff
        /*0ccc*/ 	.word	0x00000000
        /*0cd0*/ 	.short	0x010a
        /*0cd2*/ 	.byte	0x05
	.zero		1


	//   ....[191]....
        /*0cd4*/ 	.word	0x00004640
        /*0cd8*/ 	.word	0x000000ff
        /*0cdc*/ 	.word	0x00000000
        /*0ce0*/ 	.short	0x010a
        /*0ce2*/ 	.byte	0x05
	.zero		1


	//   ....[192]....
        /*0ce4*/ 	.word	0x000046e0
        /*0ce8*/ 	.word	0x00000000
        /*0cec*/ 	.word	0x00000000
        /*0cf0*/ 	.short	0x010a
        /*0cf2*/ 	.byte	0xff
	.zero		1


	//   ....[193]....
        /*0cf4*/ 	.word	0x00004800
        /*0cf8*/ 	.word	0x00000000
        /*0cfc*/ 	.word	0x000003e0
        /*0d00*/ 	.short	0x010a
        /*0d02*/ 	.byte	0xff
	.zero		1


	//   ....[194]....
        /*0d04*/ 	.word	0x00004860
        /*0d08*/ 	.word	0x00000004
        /*0d0c*/ 	.word	0x00000000
        /*0d10*/ 	.short	0x0101
        /*0d12*/ 	.byte	0xff
	.zero		1


	//   ....[195]....
        /*0d14*/ 	.word	0x00004880
        /*0d18*/ 	.word	0x000000ff
        /*0d1c*/ 	.word	0x00000390
        /*0d20*/ 	.short	0x010a
        /*0d22*/ 	.byte	0x05
	.zero		1


	//   ....[196]....
        /*0d24*/ 	.word	0x000049a0
        /*0d28*/ 	.word	0x00000000
        /*0d2c*/ 	.word	0x00000380
        /*0d30*/ 	.short	0x010a
        /*0d32*/ 	.byte	0xff
	.zero		1


	//   ....[197]....
        /*0d34*/ 	.word	0x00004ab0
        /*0d38*/ 	.word	0x00000000
        /*0d3c*/ 	.word	0x00000000
        /*0d40*/ 	.short	0x0101
        /*0d42*/ 	.byte	0xff
	.zero		1


	//   ....[198]....
        /*0d44*/ 	.word	0x00004b40
        /*0d48*/ 	.word	0x000000ff
        /*0d4c*/ 	.word	0x00000390
        /*0d50*/ 	.short	0x0106
        /*0d52*/ 	.byte	0x05
	.zero		1


	//   ....[199]....
        /*0d54*/ 	.word	0x00004b60
        /*0d58*/ 	.word	0x000000ff
        /*0d5c*/ 	.word	0x00000390
        /*0d60*/ 	.short	0x010a
        /*0d62*/ 	.byte	0x05
	.zero		1


	//   ....[200]....
        /*0d64*/ 	.word	0x00004bf0
        /*0d68*/ 	.word	0x000000ff
        /*0d6c*/ 	.word	0x00000390
        /*0d70*/ 	.short	0x0106
        /*0d72*/ 	.byte	0x04
	.zero		1


	//   ....[201]....
        /*0d74*/ 	.word	0x00004c30
        /*0d78*/ 	.word	0x00000000
        /*0d7c*/ 	.word	0x00000390
        /*0d80*/ 	.short	0x010a
        /*0d82*/ 	.byte	0xff
	.zero		1


	//   ....[202]....
        /*0d84*/ 	.word	0x00005100
        /*0d88*/ 	.word	0x00000000
        /*0d8c*/ 	.word	0x00000380
        /*0d90*/ 	.short	0x010a
        /*0d92*/ 	.byte	0xff
	.zero		1


	//   ....[203]....
        /*0d94*/ 	.word	0x00005200
        /*0d98*/ 	.word	0x00000003
        /*0d9c*/ 	.word	0x00000000
        /*0da0*/ 	.short	0x0101
        /*0da2*/ 	.byte	0xff
	.zero		1


	//   ....[204]....
        /*0da4*/ 	.word	0x00005210
        /*0da8*/ 	.word	0x000000ff
        /*0dac*/ 	.word	0x00000000
        /*0db0*/ 	.short	0x010a
        /*0db2*/ 	.byte	0x04
	.zero		1


	//   ....[205]....
        /*0db4*/ 	.word	0x00005230
        /*0db8*/ 	.word	0x000000ff
        /*0dbc*/ 	.word	0x000003c0
        /*0dc0*/ 	.short	0x010a
        /*0dc2*/ 	.byte	0x09
	.zero		1


	//   ....[206]....
        /*0dc4*/ 	.word	0x00005370
        /*0dc8*/ 	.word	0x000000ff
        /*0dcc*/ 	.word	0x00000000
        /*0dd0*/ 	.short	0x010a
        /*0dd2*/ 	.byte	0x07
	.zero		1


	//   ....[207]....
        /*0dd4*/ 	.word	0x00005470
        /*0dd8*/ 	.word	0x000000ff
        /*0ddc*/ 	.word	0x00000000
        /*0de0*/ 	.short	0x010a
        /*0de2*/ 	.byte	0x04
	.zero		1


	//   ....[208]....
        /*0de4*/ 	.word	0x00005660
        /*0de8*/ 	.word	0x000000ff
        /*0dec*/ 	.word	0x00000000
        /*0df0*/ 	.short	0x010a
        /*0df2*/ 	.byte	0x05
	.zero		1


	//   ....[209]....
        /*0df4*/ 	.word	0x000056f0
        /*0df8*/ 	.word	0x000000ff
        /*0dfc*/ 	.word	0x00000000
        /*0e00*/ 	.short	0x010a
        /*0e02*/ 	.byte	0x05
	.zero		1


	//   ....[210]....
        /*0e04*/ 	.word	0x00005780
        /*0e08*/ 	.word	0x000000ff
        /*0e0c*/ 	.word	0x00000000
        /*0e10*/ 	.short	0x010a
        /*0e12*/ 	.byte	0x05
	.zero		1


	//   ....[211]....
        /*0e14*/ 	.word	0x00005810
        /*0e18*/ 	.word	0x000000ff
        /*0e1c*/ 	.word	0x00000000
        /*0e20*/ 	.short	0x010a
        /*0e22*/ 	.byte	0x07
	.zero		1


	//   ....[212]....
        /*0e24*/ 	.word	0x00005c50
        /*0e28*/ 	.word	0x00000000
        /*0e2c*/ 	.word	0x00000380
        /*0e30*/ 	.short	0x010a
        /*0e32*/ 	.byte	0xff
	.zero		1


	//   ....[213]....
        /*0e34*/ 	.word	0x00005d40
        /*0e38*/ 	.word	0x00000000
        /*0e3c*/ 	.word	0x00000000
        /*0e40*/ 	.short	0x0101
        /*0e42*/ 	.byte	0xff
	.zero		1


	//   ....[214]....
        /*0e44*/ 	.word	0x00006060
        /*0e48*/ 	.word	0x000000ff
        /*0e4c*/ 	.word	0x00000378
        /*0e50*/ 	.short	0x010a
        /*0e52*/ 	.byte	0x06
	.zero		1


	//   ....[215]....
        /*0e54*/ 	.word	0x000061e0
        /*0e58*/ 	.word	0x000000ff
        /*0e5c*/ 	.word	0x00000368
        /*0e60*/ 	.short	0x010a
        /*0e62*/ 	.byte	0x06
	.zero		1


	//   ....[216]....
        /*0e64*/ 	.word	0x00006510
        /*0e68*/ 	.word	0x000000ff
        /*0e6c*/ 	.word	0x00000360
        /*0e70*/ 	.short	0x010b
        /*0e72*/ 	.byte	0x06
	.zero		1


	//   ....[217]....
        /*0e74*/ 	.word	0x00006530
        /*0e78*/ 	.word	0x000000ff
        /*0e7c*/ 	.word	0x00000000
        /*0e80*/ 	.short	0x0101
        /*0e82*/ 	.byte	0x25
	.zero		1


	//   ....[218]....
        /*0e84*/ 	.word	0x00006570
        /*0e88*/ 	.word	0x00000000
        /*0e8c*/ 	.word	0x00000368
        /*0e90*/ 	.short	0x010a
        /*0e92*/ 	.byte	0xff
	.zero		1


	//   ....[219]....
        /*0e94*/ 	.word	0x000068d0
        /*0e98*/ 	.word	0x00000000
        /*0e9c*/ 	.word	0x00000380
        /*0ea0*/ 	.short	0x010a
        /*0ea2*/ 	.byte	0xff
	.zero		1


	//   ....[220]....
        /*0ea4*/ 	.word	0x000069e0
        /*0ea8*/ 	.word	0x00000000
        /*0eac*/ 	.word	0x00000000
        /*0eb0*/ 	.short	0x0101
        /*0eb2*/ 	.byte	0xff
	.zero		1


	//   ....[221]....
        /*0eb4*/ 	.word	0x00007390
        /*0eb8*/ 	.word	0x000000ff
        /*0ebc*/ 	.word	0x00000360
        /*0ec0*/ 	.short	0x010a
        /*0ec2*/ 	.byte	0x2b
	.zero		1


	//   ....[222]....
        /*0ec4*/ 	.word	0x000073b0
        /*0ec8*/ 	.word	0x0000005c
        /*0ecc*/ 	.word	0x000003a0
        /*0ed0*/ 	.short	0x010a
        /*0ed2*/ 	.byte	0xff
	.zero		1


	//   ....[223]....
        /*0ed4*/ 	.word	0x00007500
        /*0ed8*/ 	.word	0x000000ff
        /*0edc*/ 	.word	0x00000360
        /*0ee0*/ 	.short	0x010a
        /*0ee2*/ 	.byte	0x2b
	.zero		1


	//   ....[224]....
        /*0ee4*/ 	.word	0x000075e0
        /*0ee8*/ 	.word	0x000000ff
        /*0eec*/ 	.word	0x00000000
        /*0ef0*/ 	.short	0x0101
        /*0ef2*/ 	.byte	0x04
	.zero		1


	//   ....[225]....
        /*0ef4*/ 	.word	0x00007640
        /*0ef8*/ 	.word	0x0000005c
        /*0efc*/ 	.word	0x000003a0
        /*0f00*/ 	.short	0x010a
        /*0f02*/ 	.byte	0xff
	.zero		1


	//   ....[226]....
        /*0f04*/ 	.word	0x00007a10
        /*0f08*/ 	.word	0x000000ff
        /*0f0c*/ 	.word	0x00000000
        /*0f10*/ 	.short	0x0101
        /*0f12*/ 	.byte	0x05
	.zero		1


	//   ....[227]....
        /*0f14*/ 	.word	0x000082a0
        /*0f18*/ 	.word	0x00000003
        /*0f1c*/ 	.word	0x000003f0
        /*0f20*/ 	.short	0x010a
        /*0f22*/ 	.byte	0xff
	.zero		1


	//   ....[228]....
        /*0f24*/ 	.word	0x00008300
        /*0f28*/ 	.word	0x00000002
        /*0f2c*/ 	.word	0x000001b0
        /*0f30*/ 	.short	0x010a
        /*0f32*/ 	.byte	0xff
	.zero		1


	//   ....[229]....
        /*0f34*/ 	.word	0x00008360
        /*0f38*/ 	.word	0x00000002
        /*0f3c*/ 	.word	0x000001b0
        /*0f40*/ 	.short	0x010a
        /*0f42*/ 	.byte	0xff
	.zero		1


	//   ....[230]....
        /*0f44*/ 	.word	0x000083b0
        /*0f48*/ 	.word	0x00000002
        /*0f4c*/ 	.word	0x00000380
        /*0f50*/ 	.short	0x010a
        /*0f52*/ 	.byte	0xff
	.zero		1


	//   ....[231]....
        /*0f54*/ 	.word	0x00008410
        /*0f58*/ 	.word	0x00000000
        /*0f5c*/ 	.word	0x00000000
        /*0f60*/ 	.short	0x010a
        /*0f62*/ 	.byte	0xff
	.zero		1


	//   ....[232]....
        /*0f64*/ 	.word	0x00008470
        /*0f68*/ 	.word	0x00000000
        /*0f6c*/ 	.word	0x00000000
        /*0f70*/ 	.short	0x010a
        /*0f72*/ 	.byte	0xff
	.zero		1


	//   ....[233]....
        /*0f74*/ 	.word	0x000084d0
        /*0f78*/ 	.word	0x00000000
        /*0f7c*/ 	.word	0x00000000
        /*0f80*/ 	.short	0x010a
        /*0f82*/ 	.byte	0xff
	.zero		1


	//   ....[234]....
        /*0f84*/ 	.word	0x00008530
        /*0f88*/ 	.word	0x00000000
        /*0f8c*/ 	.word	0x00000000
        /*0f90*/ 	.short	0x010a
        /*0f92*/ 	.byte	0xff
	.zero		1


	//   ....[235]....
        /*0f94*/ 	.word	0x00008590
        /*0f98*/ 	.word	0x00000000
        /*0f9c*/ 	.word	0x00000000
        /*0fa0*/ 	.short	0x010a
        /*0fa2*/ 	.byte	0xff
	.zero		1


	//   ....[236]....
        /*0fa4*/ 	.word	0x000085f0
        /*0fa8*/ 	.word	0x00000000
        /*0fac*/ 	.word	0x00000000
        /*0fb0*/ 	.short	0x010a
        /*0fb2*/ 	.byte	0xff
	.zero		1


	//   ....[237]....
        /*0fb4*/ 	.word	0x00008650
        /*0fb8*/ 	.word	0x00000000
        /*0fbc*/ 	.word	0x00000000
        /*0fc0*/ 	.short	0x010a
        /*0fc2*/ 	.byte	0xff
	.zero		1


	//   ....[238]....
        /*0fc4*/ 	.word	0x000086b0
        /*0fc8*/ 	.word	0x00000000
        /*0fcc*/ 	.word	0x00000000
        /*0fd0*/ 	.short	0x010a
        /*0fd2*/ 	.byte	0xff
	.zero		1


	//   ....[239]....
        /*0fd4*/ 	.word	0x00008710
        /*0fd8*/ 	.word	0x00000000
        /*0fdc*/ 	.word	0x00000000
        /*0fe0*/ 	.short	0x010a
        /*0fe2*/ 	.byte	0xff
	.zero		1


	//   ....[240]....
        /*0fe4*/ 	.word	0x00008770
        /*0fe8*/ 	.word	0x00000000
        /*0fec*/ 	.word	0x00000000
        /*0ff0*/ 	.short	0x010a
        /*0ff2*/ 	.byte	0xff
	.zero		1


	//   ....[241]....
        /*0ff4*/ 	.word	0x000087d0
        /*0ff8*/ 	.word	0x00000000
        /*0ffc*/ 	.word	0x00000000
        /*1000*/ 	.short	0x010a
        /*1002*/ 	.byte	0xff
	.zero		1


	//   ....[242]....
        /*1004*/ 	.word	0x00008830
        /*1008*/ 	.word	0x00000000
        /*100c*/ 	.word	0x00000000
        /*1010*/ 	.short	0x010a
        /*1012*/ 	.byte	0xff
	.zero		1


	//   ....[243]....
        /*1014*/ 	.word	0x00008890
        /*1018*/ 	.word	0x00000000
        /*101c*/ 	.word	0x00000000
        /*1020*/ 	.short	0x010a
        /*1022*/ 	.byte	0xff
	.zero		1


	//   ....[244]....
        /*1024*/ 	.word	0x000088f0
        /*1028*/ 	.word	0x00000000
        /*102c*/ 	.word	0x00000000
        /*1030*/ 	.short	0x010a
        /*1032*/ 	.byte	0xff
	.zero		1


	//   ....[245]....
        /*1034*/ 	.word	0x00008950
        /*1038*/ 	.word	0x00000000
        /*103c*/ 	.word	0x00000000
        /*1040*/ 	.short	0x010a
        /*1042*/ 	.byte	0xff
	.zero		1


	//   ....[246]....
        /*1044*/ 	.word	0x000089b0
        /*1048*/ 	.word	0x00000000
        /*104c*/ 	.word	0x00000000
        /*1050*/ 	.short	0x010a
        /*1052*/ 	.byte	0xff
	.zero		1


	//   ....[247]....
        /*1054*/ 	.word	0x00008a10
        /*1058*/ 	.word	0x00000000
        /*105c*/ 	.word	0x00000000
        /*1060*/ 	.short	0x010a
        /*1062*/ 	.byte	0xff
	.zero		1


	//   ....[248]....
        /*1064*/ 	.word	0x00008a70
        /*1068*/ 	.word	0x00000000
        /*106c*/ 	.word	0x00000000
        /*1070*/ 	.short	0x010a
        /*1072*/ 	.byte	0xff
	.zero		1


	//   ....[249]....
        /*1074*/ 	.word	0x00008ad0
        /*1078*/ 	.word	0x00000000
        /*107c*/ 	.word	0x00000000
        /*1080*/ 	.short	0x010a
        /*1082*/ 	.byte	0xff
	.zero		1


	//   ....[250]....
        /*1084*/ 	.word	0x00008b30
        /*1088*/ 	.word	0x00000000
        /*108c*/ 	.word	0x00000000
        /*1090*/ 	.short	0x010a
        /*1092*/ 	.byte	0xff
	.zero		1


	//   ....[251]....
        /*1094*/ 	.word	0x00008b90
        /*1098*/ 	.word	0x00000000
        /*109c*/ 	.word	0x00000000
        /*10a0*/ 	.short	0x010a
        /*10a2*/ 	.byte	0xff
	.zero		1


	//   ....[252]....
        /*10a4*/ 	.word	0x00008bf0
        /*10a8*/ 	.word	0x00000000
        /*10ac*/ 	.word	0x00000000
        /*10b0*/ 	.short	0x010a
        /*10b2*/ 	.byte	0xff
	.zero		1


	//   ....[253]....
        /*10b4*/ 	.word	0x00008c50
        /*10b8*/ 	.word	0x00000000
        /*10bc*/ 	.word	0x00000000
        /*10c0*/ 	.short	0x010a
        /*10c2*/ 	.byte	0xff
	.zero		1


	//   ....[254]....
        /*10c4*/ 	.word	0x00008cb0
        /*10c8*/ 	.word	0x00000000
        /*10cc*/ 	.word	0x00000000
        /*10d0*/ 	.short	0x010a
        /*10d2*/ 	.byte	0xff
	.zero		1


	//   ....[255]....
        /*10d4*/ 	.word	0x00008d10
        /*10d8*/ 	.word	0x00000000
        /*10dc*/ 	.word	0x00000000
        /*10e0*/ 	.short	0x010a
        /*10e2*/ 	.byte	0xff
	.zero		1


	//   ....[0]....
        /*10e4*/ 	.word	0x00008d70
        /*10e8*/ 	.word	0x00000000
        /*10ec*/ 	.word	0x00000000
        /*10f0*/ 	.short	0x010a
        /*10f2*/ 	.byte	0xff
	.zero		1


	//   ....[1]....
        /*10f4*/ 	.word	0x00008dd0
        /*10f8*/ 	.word	0x00000000
        /*10fc*/ 	.word	0x00000000
        /*1100*/ 	.short	0x010a
        /*1102*/ 	.byte	0xff
	.zero		1


	//   ....[2]....
        /*1104*/ 	.word	0x00008e30
        /*1108*/ 	.word	0x00000000
        /*110c*/ 	.word	0x00000000
        /*1110*/ 	.short	0x010a
        /*1112*/ 	.byte	0xff
	.zero		1


	//   ....[3]....
        /*1114*/ 	.word	0x00008e90
        /*1118*/ 	.word	0x00000000
        /*111c*/ 	.word	0x00000000
        /*1120*/ 	.short	0x010a
        /*1122*/ 	.byte	0xff
	.zero		1


	//   ....[4]....
        /*1124*/ 	.word	0x00008ef0
        /*1128*/ 	.word	0x00000000
        /*112c*/ 	.word	0x00000000
        /*1130*/ 	.short	0x010a
        /*1132*/ 	.byte	0xff
	.zero		1


	//   ....[5]....
        /*1134*/ 	.word	0x00008f50
        /*1138*/ 	.word	0x00000000
        /*113c*/ 	.word	0x00000000
        /*1140*/ 	.short	0x010a
        /*1142*/ 	.byte	0xff
	.zero		1


	//   ....[6]....
        /*1144*/ 	.word	0x00008fb0
        /*1148*/ 	.word	0x00000000
        /*114c*/ 	.word	0x00000000
        /*1150*/ 	.short	0x010a
        /*1152*/ 	.byte	0xff
	.zero		1


	//   ....[7]....
        /*1154*/ 	.word	0x00009010
        /*1158*/ 	.word	0x00000000
        /*115c*/ 	.word	0x00000000
        /*1160*/ 	.short	0x010a
        /*1162*/ 	.byte	0xff
	.zero		1


	//   ....[8]....
        /*1164*/ 	.word	0x00009070
        /*1168*/ 	.word	0x00000000
        /*116c*/ 	.word	0x00000000
        /*1170*/ 	.short	0x010a
        /*1172*/ 	.byte	0xff
	.zero		1


	//   ....[9]....
        /*1174*/ 	.word	0x000090d0
        /*1178*/ 	.word	0x00000000
        /*117c*/ 	.word	0x00000000
        /*1180*/ 	.short	0x010a
        /*1182*/ 	.byte	0xff
	.zero		1


	//   ....[10]....
        /*1184*/ 	.word	0x00009130
        /*1188*/ 	.word	0x00000000
        /*118c*/ 	.word	0x00000000
        /*1190*/ 	.short	0x010a
        /*1192*/ 	.byte	0xff
	.zero		1


	//   ....[11]....
        /*1194*/ 	.word	0x00009190
        /*1198*/ 	.word	0x00000000
        /*119c*/ 	.word	0x00000000
        /*11a0*/ 	.short	0x010a
        /*11a2*/ 	.byte	0xff
	.zero		1


	//   ....[12]....
        /*11a4*/ 	.word	0x000091f0
        /*11a8*/ 	.word	0x00000000
        /*11ac*/ 	.word	0x00000000
        /*11b0*/ 	.short	0x010a
        /*11b2*/ 	.byte	0xff
	.zero		1


	//   ....[13]....
        /*11b4*/ 	.word	0x00009250
        /*11b8*/ 	.word	0x00000000
        /*11bc*/ 	.word	0x00000000
        /*11c0*/ 	.short	0x010a
        /*11c2*/ 	.byte	0xff
	.zero		1


	//   ....[14]....
        /*11c4*/ 	.word	0x000092b0
        /*11c8*/ 	.word	0x00000000
        /*11cc*/ 	.word	0x00000000
        /*11d0*/ 	.short	0x010a
        /*11d2*/ 	.byte	0xff
	.zero		1


	//   ....[15]....
        /*11d4*/ 	.word	0x00009310
        /*11d8*/ 	.word	0x00000000
        /*11dc*/ 	.word	0x00000000
        /*11e0*/ 	.short	0x010a
        /*11e2*/ 	.byte	0xff
	.zero		1


	//   ....[16]....
        /*11e4*/ 	.word	0x00009370
        /*11e8*/ 	.word	0x00000000
        /*11ec*/ 	.word	0x00000000
        /*11f0*/ 	.short	0x010a
        /*11f2*/ 	.byte	0xff
	.zero		1


	//   ....[17]....
        /*11f4*/ 	.word	0x000093d0
        /*11f8*/ 	.word	0x00000000
        /*11fc*/ 	.word	0x00000000
        /*1200*/ 	.short	0x010a
        /*1202*/ 	.byte	0xff
	.zero		1


	//   ....[18]....
        /*1204*/ 	.word	0x00009430
        /*1208*/ 	.word	0x00000000
        /*120c*/ 	.word	0x00000000
        /*1210*/ 	.short	0x010a
        /*1212*/ 	.byte	0xff
	.zero		1


	//   ....[19]....
        /*1214*/ 	.word	0x00009490
        /*1218*/ 	.word	0x00000000
        /*121c*/ 	.word	0x00000000
        /*1220*/ 	.short	0x010a
        /*1222*/ 	.byte	0xff
	.zero		1


	//   ....[20]....
        /*1224*/ 	.word	0x000094f0
        /*1228*/ 	.word	0x00000000
        /*122c*/ 	.word	0x00000000
        /*1230*/ 	.short	0x010a
        /*1232*/ 	.byte	0xff
	.zero		1


	//   ....[21]....
        /*1234*/ 	.word	0x00009550
        /*1238*/ 	.word	0x00000000
        /*123c*/ 	.word	0x00000000
        /*1240*/ 	.short	0x010a
        /*1242*/ 	.byte	0xff
	.zero		1


	//   ....[22]....
        /*1244*/ 	.word	0x000095b0
        /*1248*/ 	.word	0x00000000
        /*124c*/ 	.word	0x00000000
        /*1250*/ 	.short	0x010a
        /*1252*/ 	.byte	0xff
	.zero		1


	//   ....[23]....
        /*1254*/ 	.word	0x00009610
        /*1258*/ 	.word	0x00000000
        /*125c*/ 	.word	0x00000000
        /*1260*/ 	.short	0x010a
        /*1262*/ 	.byte	0xff
	.zero		1


	//   ....[24]....
        /*1264*/ 	.word	0x00009670
        /*1268*/ 	.word	0x00000000
        /*126c*/ 	.word	0x00000000
        /*1270*/ 	.short	0x010a
        /*1272*/ 	.byte	0xff
	.zero		1


	//   ....[25]....
        /*1274*/ 	.word	0x000096d0
        /*1278*/ 	.word	0x00000000
        /*127c*/ 	.word	0x00000000
        /*1280*/ 	.short	0x010a
        /*1282*/ 	.byte	0xff
	.zero		1


	//   ....[26]....
        /*1284*/ 	.word	0x00009730
        /*1288*/ 	.word	0x00000000
        /*128c*/ 	.word	0x00000000
        /*1290*/ 	.short	0x010a
        /*1292*/ 	.byte	0xff
	.zero		1


	//   ....[27]....
        /*1294*/ 	.word	0x00009790
        /*1298*/ 	.word	0x00000000
        /*129c*/ 	.word	0x00000000
        /*12a0*/ 	.short	0x010a
        /*12a2*/ 	.byte	0xff
	.zero		1


	//   ....[28]....
        /*12a4*/ 	.word	0x000097e0
        /*12a8*/ 	.word	0x00000000
        /*12ac*/ 	.word	0x000003e0
        /*12b0*/ 	.short	0x010a
        /*12b2*/ 	.byte	0xff
	.zero		1


	//   ....[29]....
        /*12b4*/ 	.word	0x00009840
        /*12b8*/ 	.word	0x00000000
        /*12bc*/ 	.word	0x00000390
        /*12c0*/ 	.short	0x010a
        /*12c2*/ 	.byte	0xff
	.zero		1


	//   ....[30]....
        /*12c4*/ 	.word	0x00009890
        /*12c8*/ 	.word	0x00000000
        /*12cc*/ 	.word	0x00000380
        /*12d0*/ 	.short	0x010a
        /*12d2*/ 	.byte	0xff
	.zero		1


	//   ....[31]....
        /*12d4*/ 	.word	0x000098f0
        /*12d8*/ 	.word	0x00000000
        /*12dc*/ 	.word	0x00000390
        /*12e0*/ 	.short	0x010a
        /*12e2*/ 	.byte	0xff
	.zero		1


	//   ....[32]....
        /*12e4*/ 	.word	0x00009940
        /*12e8*/ 	.word	0x00000000
        /*12ec*/ 	.word	0x00000380
        /*12f0*/ 	.short	0x010a
        /*12f2*/ 	.byte	0xff
	.zero		1


	//   ....[33]....
        /*12f4*/ 	.word	0x000099a0
        /*12f8*/ 	.word	0x00000003
        /*12fc*/ 	.word	0x000003c0
        /*1300*/ 	.short	0x010a
        /*1302*/ 	.byte	0xff
	.zero		1


	//   ....[34]....
        /*1304*/ 	.word	0x00009a00
        /*1308*/ 	.word	0x00000000
        /*130c*/ 	.word	0x00000000
        /*1310*/ 	.short	0x010a
        /*1312*/ 	.byte	0xff
	.zero		1


	//   ....[35]....
        /*1314*/ 	.word	0x00009a60
        /*1318*/ 	.word	0x00000000
        /*131c*/ 	.word	0x00000000
        /*1320*/ 	.short	0x010a
        /*1322*/ 	.byte	0xff
	.zero		1


	//   ....[36]....
        /*1324*/ 	.word	0x00009ac0
        /*1328*/ 	.word	0x00000000
        /*132c*/ 	.word	0x00000000
        /*1330*/ 	.short	0x010a
        /*1332*/ 	.byte	0xff
	.zero		1


	//   ....[37]....
        /*1334*/ 	.word	0x00009b20
        /*1338*/ 	.word	0x00000000
        /*133c*/ 	.word	0x00000000
        /*1340*/ 	.short	0x010a
        /*1342*/ 	.byte	0xff
	.zero		1


	//   ....[38]....
        /*1344*/ 	.word	0x00009b80
        /*1348*/ 	.word	0x00000000
        /*134c*/ 	.word	0x00000000
        /*1350*/ 	.short	0x010a
        /*1352*/ 	.byte	0xff
	.zero		1


	//   ....[39]....
        /*1354*/ 	.word	0x00009bd0
        /*1358*/ 	.word	0x00000000
        /*135c*/ 	.word	0x00000380
        /*1360*/ 	.short	0x010a
        /*1362*/ 	.byte	0xff
	.zero		1


	//   ....[40]....
        /*1364*/ 	.word	0x00009c30
        /*1368*/ 	.word	0x00000000
        /*136c*/ 	.word	0x00000378
        /*1370*/ 	.short	0x010a
        /*1372*/ 	.byte	0xff
	.zero		1


	//   ....[41]....
        /*1374*/ 	.word	0x00009c90
        /*1378*/ 	.word	0x00000003
        /*137c*/ 	.word	0x00000368
        /*1380*/ 	.short	0x010a
        /*1382*/ 	.byte	0xff
	.zero		1


	//   ....[42]....
        /*1384*/ 	.word	0x00009ce0
        /*1388*/ 	.word	0x00000000
        /*138c*/ 	.word	0x00000380
        /*1390*/ 	.short	0x010a
        /*1392*/ 	.byte	0xff
	.zero		1


	//   ....[43]....
        /*1394*/ 	.word	0x00009d40
        /*1398*/ 	.word	0x00000000
        /*139c*/ 	.word	0x00000360
        /*13a0*/ 	.short	0x010a
        /*13a2*/ 	.byte	0xff
	.zero		1


	//   ....[44]....
        /*13a4*/ 	.word	0x00009d90
        /*13a8*/ 	.word	0x0000005c
        /*13ac*/ 	.word	0x000003a0
        /*13b0*/ 	.short	0x010a
        /*13b2*/ 	.byte	0xff
	.zero		1


	//----- nvinfo : EIATTR_NUM_MBARRIERS
	.align		4
.L_47:
        /*13b4*/ 	.byte	0x03, 0x38
        /*13b6*/ 	.short	0x0080


	//----- nvinfo : EIATTR_EXIT_INSTR_OFFSETS
	.align		4
        /*13b8*/ 	.byte	0x04, 0x1c
        /*13ba*/ 	.short	(.L_49 - .L_48)


	//   ....[0]....
.L_48:
        /*13bc*/ 	.word	0x00004710


	//   ....[1]....
        /*13c0*/ 	.word	0x00004c00


	//   ....[2]....
        /*13c4*/ 	.word	0x00004c60


	//   ....[3]....
        /*13c8*/ 	.word	0x00005a70


	//   ....[4]....
        /*13cc*/ 	.word	0x000065a0


	//   ....[5]....
        /*13d0*/ 	.word	0x000065e0


	//   ....[6]....
        /*13d4*/ 	.word	0x00008290


	//----- nvinfo : EIATTR_MAX_THREADS
	.align		4
.L_49:
        /*13d8*/ 	.byte	0x04, 0x05
        /*13da*/ 	.short	(.L_51 - .L_50)
.L_50:
        /*13dc*/ 	.word	0x00000100
        /*13e0*/ 	.word	0x00000001
        /*13e4*/ 	.word	0x00000001


	//----- nvinfo : EIATTR_CRS_STACK_SIZE
	.align		4
.L_51:
        /*13e8*/ 	.byte	0x04, 0x1e
        /*13ea*/ 	.short	(.L_53 - .L_52)
.L_52:
        /*13ec*/ 	.word	0x00000000


	//----- nvinfo : EIATTR_CBANK_PARAM_SIZE
	.align		4
.L_53:
        /*13f0*/ 	.byte	0x03, 0x19
        /*13f2*/ 	.short	0x0800


	//----- nvinfo : EIATTR_PARAM_CBANK
	.align		4
        /*13f4*/ 	.byte	0x04, 0x0a
        /*13f6*/ 	.short	(.L_55 - .L_54)
	.align		4
.L_54:
        /*13f8*/ 	.word	index@(.nv.constant0._ZN7cutlass13device_kernelINS_4gemm6kernel13GemmUniversalIN4cute5tupleIJiiiiEEENS1_10collective13CollectiveMmaINS1_35MainloopSm100TmaUmmaWarpSpecializedILi54ELi2ELi4ENS5_IJNS4_1CILi1EEESB_SB_EEEEENS5_IJNSA_ILi64EEESE_NSA_ILi32EEEEEENS_12float_e4m3_tENS5_IJSB_llEEENS_12float_e5m2_tENS5_IJlSB_lEEENS4_8TiledMMAINS4_8MMA_AtomIJNS4_10MMA_TraitsINS4_19SM100_MMA_F8F6F4_SSEJSH_SJ_fSE_SE_NS4_17integral_constantINS4_4UMMA5MajorELSR_1EEENSP_ISR_LSR_0EEENSP_INSQ_7ScaleInELSU_0EEESV_EEEEEENS4_6LayoutISC_NS5_IJNSA_ILi0EEESZ_SZ_EEEEENS5_IJNS4_10UnderscoreES12_S12_EEEEENS4_13SM90_TMA_LOADENS4_14ComposedLayoutINS4_7SwizzleILi2ELi4ELi3EEENS4_18smem_ptr_flag_bitsILi8EEENSY_INS5_IJSE_NSA_ILi8EEEEEENS5_IJSB_SE_EEEEEEEvNS4_8identityES15_NS16_INS17_ILi1ELi4ELi3EEES1A_NSY_INS5_IJS1B_SF_EEENS5_IJSF_SB_EEEEEEEvS1G_EENS_8epilogue10collective18CollectiveEpilogueINS1N_23Sm100TmaWarpSpecializedILi1ELi1ELi32ELb0ELb0EEEJSG_NS5_IJNSY_ISE_SB_EES1S_EEESH_SK_SH_SK_NS1N_6fusion15FusionCallbacksIS1R_NS1U_17LinearCombinationISH_fSH_fLNS_15FloatRoundStyleE2EEESG_S1T_JEEENS4_5SM1004TMEM4LOAD26SM100_TMEM_LOAD_16dp32b32xES15_NS16_IS18_S1A_NSY_INS5_IJS1B_SE_EEENS5_IJSE_SB_EEEEEEENS4_39AutoVectorizingCopyWithAssumedAlignmentILi128EEENS4_14SM90_TMA_STOREES27_S29_S29_EEEvvEEEEvNT_6ParamsE)
        /*13fc*/ 	.short	0x0380
        /*13fe*/ 	.short	0x0800


	//----- nvinfo : EIATTR_SW_WAR
	.align		4
.L_55:
        /*1400*/ 	.byte	0x04, 0x36
        /*1402*/ 	.short	(.L_57 - .L_56)
.L_56:
        /*1404*/ 	.word	0x00000008
.L_57:


//--------------------- .nv.callgraph             --------------------------
	.section	.nv.callgraph,"",@"SHT_CUDA_CALLGRAPH"
	.align	4
	.sectionentsize	8
	.align		4
        /*0000*/ 	.word	0x00000000
	.align		4
        /*0004*/ 	.word	0xffffffff
	.align		4
        /*0008*/ 	.word	index@(_ZN7cutlass13device_kernelINS_4gemm6kernel13GemmUniversalIN4cute5tupleIJiiiiEEENS1_10collective13CollectiveMmaINS1_35MainloopSm100TmaUmmaWarpSpecializedILi54ELi2ELi4ENS5_IJNS4_1CILi1EEESB_SB_EEEEENS5_IJNSA_ILi64EEESE_NSA_ILi32EEEEEENS_12float_e4m3_tENS5_IJSB_llEEENS_12float_e5m2_tENS5_IJlSB_lEEENS4_8TiledMMAINS4_8MMA_AtomIJNS4_10MMA_TraitsINS4_19SM100_MMA_F8F6F4_SSEJSH_SJ_fSE_SE_NS4_17integral_constantINS4_4UMMA5MajorELSR_1EEENSP_ISR_LSR_0EEENSP_INSQ_7ScaleInELSU_0EEESV_EEEEEENS4_6LayoutISC_NS5_IJNSA_ILi0EEESZ_SZ_EEEEENS5_IJNS4_10UnderscoreES12_S12_EEEEENS4_13SM90_TMA_LOADENS4_14ComposedLayoutINS4_7SwizzleILi2ELi4ELi3EEENS4_18smem_ptr_flag_bitsILi8EEENSY_INS5_IJSE_NSA_ILi8EEEEEENS5_IJSB_SE_EEEEEEEvNS4_8identityES15_NS16_INS17_ILi1ELi4ELi3EEES1A_NSY_INS5_IJS1B_SF_EEENS5_IJSF_SB_EEEEEEEvS1G_EENS_8epilogue10collective18CollectiveEpilogueINS1N_23Sm100TmaWarpSpecializedILi1ELi1ELi32ELb0ELb0EEEJSG_NS5_IJNSY_ISE_SB_EES1S_EEESH_SK_SH_SK_NS1N_6fusion15FusionCallbacksIS1R_NS1U_17LinearCombinationISH_fSH_fLNS_15FloatRoundStyleE2EEESG_S1T_JEEENS4_5SM1004TMEM4LOAD26SM100_TMEM_LOAD_16dp32b32xES15_NS16_IS18_S1A_NSY_INS5_IJS1B_SE_EEENS5_IJSE_SB_EEEEEEENS4_39AutoVectorizingCopyWithAssumedAlignmentILi128EEENS4_14SM90_TMA_STOREES27_S29_S29_EEEvvEEEEvNT_6ParamsE)
	.align		4
        /*000c*/ 	.word	index@(__assertfail)
	.align		4
        /*0010*/ 	.word	0x00000000
	.align		4
        /*0014*/ 	.word	0xfffffffe
	.align		4
        /*0018*/ 	.word	0x00000000
	.align		4
        /*001c*/ 	.word	0xfffffffd
	.align		4
        /*0020*/ 	.word	0x00000000
	.align		4
        /*0024*/ 	.word	0xfffffffc


//--------------------- .nv.constant4             --------------------------
	.section	.nv.constant4,"a",@progbits
	.align	8
	.align		8
.nv.constant4:
        /*0000*/ 	.dword	__assertfail
	.align		8
        /*0008*/ 	.dword	__unnamed_1
	.align		8
        /*0010*/ 	.dword	__unnamed_2
	.align		8
        /*0018*/ 	.dword	_ZN40_INTERNAL_56660aa3_4_k_cu_91272e42_315884cuda3std3__45__cpo5beginE
	.align		8
        /*0020*/ 	.dword	_ZN40_INTERNAL_56660aa3_4_k_cu_91272e42_315884cuda3std3__45__cpo3endE
	.align		8
        /*0028*/ 	.dword	_ZN40_INTERNAL_56660aa3_4_k_cu_91272e42_315884cuda3std3__45__cpo6cbeginE
	.align		8
        /*0030*/ 	.dword	_ZN40_INTERNAL_56660aa3_4_k_cu_91272e42_315884cuda3std3__45__cpo4cendE
	.align		8
        /*0038*/ 	.dword	_ZN40_INTERNAL_56660aa3_4_k_cu_91272e42_315884cuda3std3__442_GLOBAL__N__56660aa3_4_k_cu_91272e42_315886ignoreE
	.align		8
        /*0040*/ 	.dword	_ZN40_INTERNAL_56660aa3_4_k_cu_91272e42_315884cuda3std3__419piecewise_constructE
	.align		8
        /*0048*/ 	.dword	_ZN40_INTERNAL_56660aa3_4_k_cu_91272e42_315884cuda3std3__48in_placeE
	.align		8
        /*0050*/ 	.dword	_ZN40_INTERNAL_56660aa3_4_k_cu_91272e42_315884cuda3std6ranges3__45__cpo4swapE
	.align		8
        /*0058*/ 	.dword	_ZN40_INTERNAL_56660aa3_4_k_cu_91272e42_315884cuda3std6ranges3__45__cpo9iter_moveE
	.align		8
        /*0060*/ 	.dword	_ZN40_INTERNAL_56660aa3_4_k_cu_91272e42_315884cute7productE
	.align		8
        /*0068*/ 	.dword	_ZN40_INTERNAL_56660aa3_4_k_cu_91272e42_315884cute1_E
	.align		8
        /*0070*/ 	.dword	$str$25
	.align		8
        /*0078*/ 	.dword	$str$26
	.align		8
        /*0080*/ 	.dword	$str$27
	.align		8
        /*0088*/ 	.dword	$str$28


//--------------------- .text._ZN7cutlass13device_kernelINS_4gemm6kernel13GemmUniversalIN4cute5tupleIJiiiiEEENS1_10collective13CollectiveMmaINS1_35MainloopSm100TmaUmmaWarpSpecializedILi54ELi2ELi4ENS5_IJNS4_1CILi1EEESB_SB_EEEEENS5_IJNSA_ILi64EEESE_NSA_ILi32EEEEEENS_12float_e4m3_tENS5_IJSB_llEEENS_12float_e5m2_tENS5_IJlSB_lEEENS4_8TiledMMAINS4_8MMA_AtomIJNS4_10MMA_TraitsINS4_19SM100_MMA_F8F6F4_SSEJSH_SJ_fSE_SE_NS4_17integral_constantINS4_4UMMA5MajorELSR_1EEENSP_ISR_LSR_0EEENSP_INSQ_7ScaleInELSU_0EEESV_EEEEEENS4_6LayoutISC_NS5_IJNSA_ILi0EEESZ_SZ_EEEEENS5_IJNS4_10UnderscoreES12_S12_EEEEENS4_13SM90_TMA_LOADENS4_14ComposedLayoutINS4_7SwizzleILi2ELi4ELi3EEENS4_18smem_ptr_flag_bitsILi8EEENSY_INS5_IJSE_NSA_ILi8EEEEEENS5_IJSB_SE_EEEEEEEvNS4_8identityES15_NS16_INS17_ILi1ELi4ELi3EEES1A_NSY_INS5_IJS1B_SF_EEENS5_IJSF_SB_EEEEEEEvS1G_EENS_8epilogue10collective18CollectiveEpilogueINS1N_23Sm100TmaWarpSpecializedILi1ELi1ELi32ELb0ELb0EEEJSG_NS5_IJNSY_ISE_SB_EES1S_EEESH_SK_SH_SK_NS1N_6fusion15FusionCallbacksIS1R_NS1U_17LinearCombinationISH_fSH_fLNS_15FloatRoundStyleE2EEESG_S1T_JEEENS4_5SM1004TMEM4LOAD26SM100_TMEM_LOAD_16dp32b32xES15_NS16_IS18_S1A_NSY_INS5_IJS1B_SE_EEENS5_IJSE_SB_EEEEEEENS4_39AutoVectorizingCopyWithAssumedAlignmentILi128EEENS4_14SM90_TMA_STOREES27_S29_S29_EEEvvEEEEvNT_6ParamsE --------------------------
	.section	.text._ZN7cutlass13device_kernelINS_4gemm6kernel13GemmUniversalIN4cute5tupleIJiiiiEEENS1_10collective13CollectiveMmaINS1_35MainloopSm100TmaUmmaWarpSpecializedILi54ELi2ELi4ENS5_IJNS4_1CILi1EEESB_SB_EEEEENS5_IJNSA_ILi64EEESE_NSA_ILi32EEEEEENS_12float_e4m3_tENS5_IJSB_llEEENS_12float_e5m2_tENS5_IJlSB_lEEENS4_8TiledMMAINS4_8MMA_AtomIJNS4_10MMA_TraitsINS4_19SM100_MMA_F8F6F4_SSEJSH_SJ_fSE_SE_NS4_17integral_constantINS4_4UMMA5MajorELSR_1EEENSP_ISR_LSR_0EEENSP_INSQ_7ScaleInELSU_0EEESV_EEEEEENS4_6LayoutISC_NS5_IJNSA_ILi0EEESZ_SZ_EEEEENS5_IJNS4_10UnderscoreES12_S12_EEEEENS4_13SM90_TMA_LOADENS4_14ComposedLayoutINS4_7SwizzleILi2ELi4ELi3EEENS4_18smem_ptr_flag_bitsILi8EEENSY_INS5_IJSE_NSA_ILi8EEEEEENS5_IJSB_SE_EEEEEEEvNS4_8identityES15_NS16_INS17_ILi1ELi4ELi3EEES1A_NSY_INS5_IJS1B_SF_EEENS5_IJSF_SB_EEEEEEEvS1G_EENS_8epilogue10collective18CollectiveEpilogueINS1N_23Sm100TmaWarpSpecializedILi1ELi1ELi32ELb0ELb0EEEJSG_NS5_IJNSY_ISE_SB_EES1S_EEESH_SK_SH_SK_NS1N_6fusion15FusionCallbacksIS1R_NS1U_17LinearCombinationISH_fSH_fLNS_15FloatRoundStyleE2EEESG_S1T_JEEENS4_5SM1004TMEM4LOAD26SM100_TMEM_LOAD_16dp32b32xES15_NS16_IS18_S1A_NSY_INS5_IJS1B_SE_EEENS5_IJSE_SB_EEEEEEENS4_39AutoVectorizingCopyWithAssumedAlignmentILi128EEENS4_14SM90_TMA_STOREES27_S29_S29_EEEvvEEEEvNT_6ParamsE,"ax",@progbits
	.align	128
.text._ZN7cutlass13device_kernelINS_4gemm6kernel13GemmUniversalIN4cute5tupleIJiiiiEEENS1_10collective13CollectiveMmaINS1_35MainloopSm100TmaUmmaWarpSpecializedILi54ELi2ELi4ENS5_IJNS4_1CILi1EEESB_SB_EEEEENS5_IJNSA_ILi64EEESE_NSA_ILi32EEEEEENS_12float_e4m3_tENS5_IJSB_llEEENS_12float_e5m2_tENS5_IJlSB_lEEENS4_8TiledMMAINS4_8MMA_AtomIJNS4_10MMA_TraitsINS4_19SM100_MMA_F8F6F4_SSEJSH_SJ_fSE_SE_NS4_17integral_constantINS4_4UMMA5MajorELSR_1EEENSP_ISR_LSR_0EEENSP_INSQ_7ScaleInELSU_0EEESV_EEEEEENS4_6LayoutISC_NS5_IJNSA_ILi0EEESZ_SZ_EEEEENS5_IJNS4_10UnderscoreES12_S12_EEEEENS4_13SM90_TMA_LOADENS4_14ComposedLayoutINS4_7SwizzleILi2ELi4ELi3EEENS4_18smem_ptr_flag_bitsILi8EEENSY_INS5_IJSE_NSA_ILi8EEEEEENS5_IJSB_SE_EEEEEEEvNS4_8identityES15_NS16_INS17_ILi1ELi4ELi3EEES1A_NSY_INS5_IJS1B_SF_EEENS5_IJSF_SB_EEEEEEEvS1G_EENS_8epilogue10collective18CollectiveEpilogueINS1N_23Sm100TmaWarpSpecializedILi1ELi1ELi32ELb0ELb0EEEJSG_NS5_IJNSY_ISE_SB_EES1S_EEESH_SK_SH_SK_NS1N_6fusion15FusionCallbacksIS1R_NS1U_17LinearCombinationISH_fSH_fLNS_15FloatRoundStyleE2EEESG_S1T_JEEENS4_5SM1004TMEM4LOAD26SM100_TMEM_LOAD_16dp32b32xES15_NS16_IS18_S1A_NSY_INS5_IJS1B_SE_EEENS5_IJSE_SB_EEEEEEENS4_39AutoVectorizingCopyWithAssumedAlignmentILi128EEENS4_14SM90_TMA_STOREES27_S29_S29_EEEvvEEEEvNT_6ParamsE:
        .type           _ZN7cutlass13device_kernelINS_4gemm6kernel13GemmUniversalIN4cute5tupleIJiiiiEEENS1_10collective13CollectiveMmaINS1_35MainloopSm100TmaUmmaWarpSpecializedILi54ELi2ELi4ENS5_IJNS4_1CILi1EEESB_SB_EEEEENS5_IJNSA_ILi64EEESE_NSA_ILi32EEEEEENS_12float_e4m3_tENS5_IJSB_llEEENS_12float_e5m2_tENS5_IJlSB_lEEENS4_8TiledMMAINS4_8MMA_AtomIJNS4_10MMA_TraitsINS4_19SM100_MMA_F8F6F4_SSEJSH_SJ_fSE_SE_NS4_17integral_constantINS4_4UMMA5MajorELSR_1EEENSP_ISR_LSR_0EEENSP_INSQ_7ScaleInELSU_0EEESV_EEEEEENS4_6LayoutISC_NS5_IJNSA_ILi0EEESZ_SZ_EEEEENS5_IJNS4_10UnderscoreES12_S12_EEEEENS4_13SM90_TMA_LOADENS4_14ComposedLayoutINS4_7SwizzleILi2ELi4ELi3EEENS4_18smem_ptr_flag_bitsILi8EEENSY_INS5_IJSE_NSA_ILi8EEEEEENS5_IJSB_SE_EEEEEEEvNS4_8identityES15_NS16_INS17_ILi1ELi4ELi3EEES1A_NSY_INS5_IJS1B_SF_EEENS5_IJSF_SB_EEEEEEEvS1G_EENS_8epilogue10collective18CollectiveEpilogueINS1N_23Sm100TmaWarpSpecializedILi1ELi1ELi32ELb0ELb0EEEJSG_NS5_IJNSY_ISE_SB_EES1S_EEESH_SK_SH_SK_NS1N_6fusion15FusionCallbacksIS1R_NS1U_17LinearCombinationISH_fSH_fLNS_15FloatRoundStyleE2EEESG_S1T_JEEENS4_5SM1004TMEM4LOAD26SM100_TMEM_LOAD_16dp32b32xES15_NS16_IS18_S1A_NSY_INS5_IJS1B_SE_EEENS5_IJSE_SB_EEEEEEENS4_39AutoVectorizingCopyWithAssumedAlignmentILi128EEENS4_14SM90_TMA_STOREES27_S29_S29_EEEvvEEEEvNT_6ParamsE,@function
        .size           _ZN7cutlass13device_kernelINS_4gemm6kernel13GemmUniversalIN4cute5tupleIJiiiiEEENS1_10collective13CollectiveMmaINS1_35MainloopSm100TmaUmmaWarpSpecializedILi54ELi2ELi4ENS5_IJNS4_1CILi1EEESB_SB_EEEEENS5_IJNSA_ILi64EEESE_NSA_ILi32EEEEEENS_12float_e4m3_tENS5_IJSB_llEEENS_12float_e5m2_tENS5_IJlSB_lEEENS4_8TiledMMAINS4_8MMA_AtomIJNS4_10MMA_TraitsINS4_19SM100_MMA_F8F6F4_SSEJSH_SJ_fSE_SE_NS4_17integral_constantINS4_4UMMA5MajorELSR_1EEENSP_ISR_LSR_0EEENSP_INSQ_7ScaleInELSU_0EEESV_EEEEEENS4_6LayoutISC_NS5_IJNSA_ILi0EEESZ_SZ_EEEEENS5_IJNS4_10UnderscoreES12_S12_EEEEENS4_13SM90_TMA_LOADENS4_14ComposedLayoutINS4_7SwizzleILi2ELi4ELi3EEENS4_18smem_ptr_flag_bitsILi8EEENSY_INS5_IJSE_NSA_ILi8EEEEEENS5_IJSB_SE_EEEEEEEvNS4_8identityES15_NS16_INS17_ILi1ELi4ELi3EEES1A_NSY_INS5_IJS1B_SF_EEENS5_IJSF_SB_EEEEEEEvS1G_EENS_8epilogue10collective18CollectiveEpilogueINS1N_23Sm100TmaWarpSpecializedILi1ELi1ELi32ELb0ELb0EEEJSG_NS5_IJNSY_ISE_SB_EES1S_EEESH_SK_SH_SK_NS1N_6fusion15FusionCallbacksIS1R_NS1U_17LinearCombinationISH_fSH_fLNS_15FloatRoundStyleE2EEESG_S1T_JEEENS4_5SM1004TMEM4LOAD26SM100_TMEM_LOAD_16dp32b32xES15_NS16_IS18_S1A_NSY_INS5_IJS1B_SE_EEENS5_IJSE_SB_EEEEEEENS4_39AutoVectorizingCopyWithAssumedAlignmentILi128EEENS4_14SM90_TMA_STOREES27_S29_S29_EEEvvEEEEvNT_6ParamsE,(.L_x_279 - _ZN7cutlass13device_kernelINS_4gemm6kernel13GemmUniversalIN4cute5tupleIJiiiiEEENS1_10collective13CollectiveMmaINS1_35MainloopSm100TmaUmmaWarpSpecializedILi54ELi2ELi4ENS5_IJNS4_1CILi1EEESB_SB_EEEEENS5_IJNSA_ILi64EEESE_NSA_ILi32EEEEEENS_12float_e4m3_tENS5_IJSB_llEEENS_12float_e5m2_tENS5_IJlSB_lEEENS4_8TiledMMAINS4_8MMA_AtomIJNS4_10MMA_TraitsINS4_19SM100_MMA_F8F6F4_SSEJSH_SJ_fSE_SE_NS4_17integral_constantINS4_4UMMA5MajorELSR_1EEENSP_ISR_LSR_0EEENSP_INSQ_7ScaleInELSU_0EEESV_EEEEEENS4_6LayoutISC_NS5_IJNSA_ILi0EEESZ_SZ_EEEEENS5_IJNS4_10UnderscoreES12_S12_EEEEENS4_13SM90_TMA_LOADENS4_14ComposedLayoutINS4_7SwizzleILi2ELi4ELi3EEENS4_18smem_ptr_flag_bitsILi8EEENSY_INS5_IJSE_NSA_ILi8EEEEEENS5_IJSB_SE_EEEEEEEvNS4_8identityES15_NS16_INS17_ILi1ELi4ELi3EEES1A_NSY_INS5_IJS1B_SF_EEENS5_IJSF_SB_EEEEEEEvS1G_EENS_8epilogue10collective18CollectiveEpilogueINS1N_23Sm100TmaWarpSpecializedILi1ELi1ELi32ELb0ELb0EEEJSG_NS5_IJNSY_ISE_SB_EES1S_EEESH_SK_SH_SK_NS1N_6fusion15FusionCallbacksIS1R_NS1U_17LinearCombinationISH_fSH_fLNS_15FloatRoundStyleE2EEESG_S1T_JEEENS4_5SM1004TMEM4LOAD26SM100_TMEM_LOAD_16dp32b32xES15_NS16_IS18_S1A_NSY_INS5_IJS1B_SE_EEENS5_IJSE_SB_EEEEEEENS4_39AutoVectorizingCopyWithAssumedAlignmentILi128EEENS4_14SM90_TMA_STOREES27_S29_S29_EEEvvEEEEvNT_6ParamsE)
        .other          _ZN7cutlass13device_kernelINS_4gemm6kernel13GemmUniversalIN4cute5tupleIJiiiiEEENS1_10collective13CollectiveMmaINS1_35MainloopSm100TmaUmmaWarpSpecializedILi54ELi2ELi4ENS5_IJNS4_1CILi1EEESB_SB_EEEEENS5_IJNSA_ILi64EEESE_NSA_ILi32EEEEEENS_12float_e4m3_tENS5_IJSB_llEEENS_12float_e5m2_tENS5_IJlSB_lEEENS4_8TiledMMAINS4_8MMA_AtomIJNS4_10MMA_TraitsINS4_19SM100_MMA_F8F6F4_SSEJSH_SJ_fSE_SE_NS4_17integral_constantINS4_4UMMA5MajorELSR_1EEENSP_ISR_LSR_0EEENSP_INSQ_7ScaleInELSU_0EEESV_EEEEEENS4_6LayoutISC_NS5_IJNSA_ILi0EEESZ_SZ_EEEEENS5_IJNS4_10UnderscoreES12_S12_EEEEENS4_13SM90_TMA_LOADENS4_14ComposedLayoutINS4_7SwizzleILi2ELi4ELi3EEENS4_18smem_ptr_flag_bitsILi8EEENSY_INS5_IJSE_NSA_ILi8EEEEEENS5_IJSB_SE_EEEEEEEvNS4_8identityES15_NS16_INS17_ILi1ELi4ELi3EEES1A_NSY_INS5_IJS1B_SF_EEENS5_IJSF_SB_EEEEEEEvS1G_EENS_8epilogue10collective18CollectiveEpilogueINS1N_23Sm100TmaWarpSpecializedILi1ELi1ELi32ELb0ELb0EEEJSG_NS5_IJNSY_ISE_SB_EES1S_EEESH_SK_SH_SK_NS1N_6fusion15FusionCallbacksIS1R_NS1U_17LinearCombinationISH_fSH_fLNS_15FloatRoundStyleE2EEESG_S1T_JEEENS4_5SM1004TMEM4LOAD26SM100_TMEM_LOAD_16dp32b32xES15_NS16_IS18_S1A_NSY_INS5_IJS1B_SE_EEENS5_IJSE_SB_EEEEEEENS4_39AutoVectorizingCopyWithAssumedAlignmentILi128EEENS4_14SM90_TMA_STOREES27_S29_S29_EEEvvEEEEvNT_6ParamsE,@"STO_CUDA_ENTRY STV_DEFAULT"
_ZN7cutlass13device_kernelINS_4gemm6kernel13GemmUniversalIN4cute5tupleIJiiiiEEENS1_10collective13CollectiveMmaINS1_35MainloopSm100TmaUmmaWarpSpecializedILi54ELi2ELi4ENS5_IJNS4_1CILi1EEESB_SB_EEEEENS5_IJNSA_ILi64EEESE_NSA_ILi32EEEEEENS_12float_e4m3_tENS5_IJSB_llEEENS_12float_e5m2_tENS5_IJlSB_lEEENS4_8TiledMMAINS4_8MMA_AtomIJNS4_10MMA_TraitsINS4_19SM100_MMA_F8F6F4_SSEJSH_SJ_fSE_SE_NS4_17integral_constantINS4_4UMMA5MajorELSR_1EEENSP_ISR_LSR_0EEENSP_INSQ_7ScaleInELSU_0EEESV_EEEEEENS4_6LayoutISC_NS5_IJNSA_ILi0EEESZ_SZ_EEEEENS5_IJNS4_10UnderscoreES12_S12_EEEEENS4_13SM90_TMA_LOADENS4_14ComposedLayoutINS4_7SwizzleILi2ELi4ELi3EEENS4_18smem_ptr_flag_bitsILi8EEENSY_INS5_IJSE_NSA_ILi8EEEEEENS5_IJSB_SE_EEEEEEEvNS4_8identityES15_NS16_INS17_ILi1ELi4ELi3EEES1A_NSY_INS5_IJS1B_SF_EEENS5_IJSF_SB_EEEEEEEvS1G_EENS_8epilogue10collective18CollectiveEpilogueINS1N_23Sm100TmaWarpSpecializedILi1ELi1ELi32ELb0ELb0EEEJSG_NS5_IJNSY_ISE_SB_EES1S_EEESH_SK_SH_SK_NS1N_6fusion15FusionCallbacksIS1R_NS1U_17LinearCombinationISH_fSH_fLNS_15FloatRoundStyleE2EEESG_S1T_JEEENS4_5SM1004TMEM4LOAD26SM100_TMEM_LOAD_16dp32b32xES15_NS16_IS18_S1A_NSY_INS5_IJS1B_SE_EEENS5_IJSE_SB_EEEEEEENS4_39AutoVectorizingCopyWithAssumedAlignmentILi128EEENS4_14SM90_TMA_STOREES27_S29_S29_EEEvvEEEEvNT_6ParamsE:
[----:B------:R-:W1:Y:S01]  /*0000*/  LDC R1, c[0x0][0x37c] ;  /* 0x0000df00ff017b82 */ /* 0x000e620000000800 */
[----:B------:R-:W2:Y:S01]  /*0010*/  S2R R101, SR_TID.X ;  /* 0x0000000000657919 */ /* 0x000ea20000002100 */
[----:B------:R-:W3:Y:S01]  /*0020*/  LDCU.64 UR4, c[0x0][0x890] ;  /* 0x00011200ff0477ac */ /* 0x000ee20008000a00 */
[----:B------:R-:W-:Y:S02]  /*0030*/  PRMT R96, RZ, 0x7610, R96 ;  /* 0x00007610ff607816 */ /* 0x000fe40000000060 */
[----:B------:R-:W-:Y:S01]  /*0040*/  ELECT P5, URZ, PT ;  /* 0x0000000000ff782f */ /* 0x000fe200038a0000 */
[----:B------:R-:W4:Y:S01]  /*0050*/  LDCU.64 UR40, c[0x0][0x358] ;  /* 0x00006b00ff2877ac */ /* 0x000f220008000a00 */
[----:B---3--:R-:W-:-:S04]  /*0060*/  UISETP.NE.U32.AND UP0, UPT, UR4, URZ, UPT ;  /* 0x000000ff0400728c */ /* 0x008fc8000bf05070 */
[----:B------:R-:W-:Y:S01]  /*0070*/  UISETP.NE.AND.EX UP0, UPT, UR5, URZ, UPT, UP0 ;  /* 0x000000ff0500728c */ /* 0x000fe2000bf05300 */
[----:B--2---:R-:W-:-:S05]  /*0080*/  SHF.R.U32.HI R104, RZ, 0x5, R101 ;  /* 0x00000005ff687819 */ /* 0x004fca0000011665 */
[----:B------:R-:W2:Y:S02]  /*0090*/  SHFL.IDX PT, R0, R104, RZ, 0x1f ;  /* 0x00001fff68007589 */ /* 0x000ea400000e0000 */
[----:B--2---:R-:W-:Y:S01]  /*00a0*/  R2UR UR8, R0 ;  /* 0x00000000000872ca */ /* 0x004fe200000e0000 */
[----:B-1--4-:R-:W-:-:S14]  /*00b0*/  BRA.U UP0, `(.L_x_0) ;  /* 0x00000001002c7547 */ /* 0x012fdc000b800000 */
[----:B------:R-:W1:Y:S02]  /*00c0*/  LDCU.64 UR6, c[0x0][0x888] ;  /* 0x00011100ff0677ac */ /* 0x000e640008000a00 */
[----:B-1----:R-:W-:-:S04]  /*00d0*/  UISETP.NE.U32.AND UP0, UPT, UR6, URZ, UPT ;  /* 0x000000ff0600728c */ /* 0x002fc8000bf05070 */
[----:B------:R-:W-:-:S09]  /*00e0*/  UISETP.NE.AND.EX UP0, UPT, UR7, URZ, UPT, UP0 ;  /* 0x000000ff0700728c */ /* 0x000fd2000bf05300 */
[----:B------:R-:W-:Y:S05]  /*00f0*/  BRA.U !UP0, `(.L_x_1) ;  /* 0x0000000108107547 */ /* 0x000fea000b800000 */
[----:B------:R-:W1:Y:S02]  /*0100*/  LDC.64 R2, c[0x0][0x888] ;  /* 0x00022200ff027b82 */ /* 0x000e640000000a00 */
[----:B-1----:R1:W5:Y:S01]  /*0110*/  LDG.E R49, desc[UR40][R2.64] ;  /* 0x0000002802317981 */ /* 0x002362000c1e1900 */
[----:B------:R-:W-:Y:S01]  /*0120*/  HFMA2 R96, -RZ, RZ, 0, 5.9604644775390625e-08 ;  /* 0x00000001ff607431 */ /* 0x000fe200000001ff */
[----:B------:R-:W-:Y:S05]  /*0130*/  BRA `(.L_x_0) ;  /* 0x00000000000c7947 */ /* 0x000fea0003800000 */
.L_x_1:
[----:B------:R-:W1:Y:S01]  /*0140*/  LDCU UR6, c[0x0][0x880] ;  /* 0x00011000ff0677ac */ /* 0x000e620008000800 */
[----:B------:R-:W-:Y:S01]  /*0150*/  HFMA2 R96, -RZ, RZ, 0, 5.9604644775390625e-08 ;  /* 0x00000001ff607431 */ /* 0x000fe200000001ff */
[----:B-1----:R-:W-:-:S07]  /*0160*/  MOV R49, UR6 ;  /* 0x0000000600317c02 */ /* 0x002fce0008000f00 */
.L_x_0:
[----:B------:R-:W2:Y:S02]  /*0170*/  LDCU.64 UR6, c[0x0][0x8b0] ;  /* 0x00011600ff0677ac */ /* 0x000ea40008000a00 */
[----:B--2---:R-:W-:-:S04]  /*0180*/  UISETP.NE.U32.AND UP0, UPT, UR6, URZ, UPT ;  /* 0x000000ff0600728c */ /* 0x004fc8000bf05070 */
[----:B------:R-:W-:-:S09]  /*0190*/  UISETP.NE.AND.EX UP0, UPT, UR7, URZ, UPT, UP0 ;  /* 0x000000ff0700728c */ /* 0x000fd2000bf05300 */
[----:B------:R-:W-:Y:S05]  /*01a0*/  BRA.U UP0, `(.L_x_2) ;  /* 0x0000000100247547 */ /* 0x000fea000b800000 */
[----:B------:R-:W2:Y:S02]  /*01b0*/  LDCU.64 UR6, c[0x0][0x8a8] ;  /* 0x00011500ff0677ac */ /* 0x000ea40008000a00 */
[----:B--2---:R-:W-:-:S04]  /*01c0*/  UISETP.NE.U32.AND UP0, UPT, UR6, URZ, UPT ;  /* 0x000000ff0600728c */ /* 0x004fc8000bf05070 */
[----:B------:R-:W-:-:S09]  /*01d0*/  UISETP.NE.AND.EX UP0, UPT, UR7, URZ, UPT, UP0 ;  /* 0x000000ff0700728c */ /* 0x000fd2000bf05300 */
[----:B------:R-:W-:Y:S05]  /*01e0*/  BRA.U !UP0, `(.L_x_3) ;  /* 0x00000001080c7547 */ /* 0x000fea000b800000 */
[----:B-1----:R-:W1:Y:S02]  /*01f0*/  LDC.64 R2, c[0x0][0x8a8] ;  /* 0x00022a00ff027b82 */ /* 0x002e640000000a00 */
[----:B-1----:R2:W5:Y:S01]  /*0200*/  LDG.E R47, desc[UR40][R2.64] ;  /* 0x00000028022f7981 */ /* 0x002562000c1e1900 */
[----:B------:R-:W-:Y:S05]  /*0210*/  BRA `(.L_x_2) ;  /* 0x0000000000087947 */ /* 0x000fea0003800000 */
.L_x_3:
[----:B------:R-:W2:Y:S02]  /*0220*/  LDCU UR6, c[0x0][0x8a0] ;  /* 0x00011400ff0677ac */ /* 0x000ea40008000800 */
[----:B--2---:R-:W-:Y:S02]  /*0230*/  MOV R47, UR6 ;  /* 0x00000006002f7c02 */ /* 0x004fe40008000f00 */
.L_x_2:
[----:B------:R-:W-:Y:S01]  /*0240*/  IMAD.U32 R0, RZ, RZ, UR8 ;  /* 0x00000008ff007e24 */ /* 0x000fe2000f8e00ff */
[----:B------:R-:W-:Y:S04]  /*0250*/  BSSY.RECONVERGENT B0, `(.L_x_4) ;  /* 0x000000c000007945 */ /* 0x000fe80003800200 */
[C---:B------:R-:W-:Y:S02]  /*0260*/  ISETP.NE.OR P1, PT, R0.reuse, 0x1, !P5 ;  /* 0x000000010000780c */ /* 0x040fe40006f25670 */
[----:B------:R-:W-:-:S11]  /*0270*/  ISETP.NE.OR P0, PT, R0, 0x3, !P5 ;  /* 0x000000030000780c */ /* 0x000fd60006f05670 */
[----:B------:R-:W-:Y:S05]  /*0280*/  @P1 BRA `(.L_x_5) ;  /* 0x0000000000201947 */ /* 0x000fea0003800000 */
[----:B------:R-:W3:Y:S02]  /*0290*/  LDCU.64 UR6, c[0x0][0x348] ;  /* 0x00006900ff0677ac */ /* 0x000ee40008000a00 */
[----:B---3--:R-:W-:Y:S02]  /*02a0*/  UIADD3 UR10, UP1, UPT, UR6, 0x80, URZ ;  /* 0x00000080060a7890 */ /* 0x008fe4000ff3e0ff */
[----:B------:R-:W-:Y:S02]  /*02b0*/  UIADD3 UR6, UP0, UPT, UR6, 0x180, URZ ;  /* 0x0000018006067890 */ /* 0x000fe4000ff1e0ff */
[----:B------:R-:W-:Y:S02]  /*02c0*/  UIADD3.X UR11, UPT, UPT, URZ, UR7, URZ, UP1, !UPT ;  /* 0x00000007ff0b7290 */ /* 0x000fe40008ffe4ff */
[----:B------:R-:W-:-:S07]  /*02d0*/  UIADD3.X UR7, UPT, UPT, URZ, UR7, URZ, UP0, !UPT ;  /* 0x00000007ff077290 */ /* 0x000fce00087fe4ff */
[----:B------:R3:W-:Y:S02]  /*02e0*/  UTMACCTL.PF [UR10] ;  /* 0x000000000a0079b9 */ /* 0x0007e40008040000 */
[----:B------:R3:W-:Y:S02]  /*02f0*/  UTMACCTL.PF [UR6] ;  /* 0x00000000060079b9 */ /* 0x0007e40008040000 */
[----:B---3--:R-:W-:Y:S01]  /*0300*/  NOP ;  /* 0x0000000000007918 */ /* 0x008fe20000000000 */
.L_x_5:
[----:B------:R-:W-:Y:S05]  /*0310*/  BSYNC.RECONVERGENT B0 ;  /* 0x0000000000007941 */ /* 0x000fea0003800200 */
.L_x_4:
[----:B------:R-:W-:Y:S04]  /*0320*/  BSSY.RECONVERGENT B0, `(.L_x_6) ;  /* 0x000000a000007945 */ /* 0x000fe80003800200 */
        /* <DEDUP_REMOVED lines=9> */
.L_x_7:
[----:B------:R-:W-:Y:S05]  /*03c0*/  BSYNC.RECONVERGENT B0 ;  /* 0x0000000000007941 */ /* 0x000fea0003800200 */
.L_x_6:
[----:B------:R-:W3:Y:S01]  /*03d0*/  LDCU.64 UR6, c[0x0][0x888] ;  /* 0x00011100ff0677ac */ /* 0x000ee20008000a00 */
[----:B------:R-:W-:Y:S02]  /*03e0*/  UISETP.EQ.U32.AND UP1, UPT, UR4, URZ, UPT ;  /* 0x000000ff0400728c */ /* 0x000fe4000bf22070 */
[----:B------:R-:W-:Y:S02]  /*03f0*/  UPLOP3.LUT UP2, UPT, UPT, UPT, UPT, 0x80, 0x8 ;  /* 0x000000000008789c */ /* 0x000fe40003f4f070 */
[----:B---3--:R-:W-:-:S04]  /*0400*/  UISETP.NE.U32.AND UP0, UPT, UR6, URZ, UPT ;  /* 0x000000ff0600728c */ /* 0x008fc8000bf05070 */
[----:B------:R-:W-:-:S04]  /*0410*/  UISETP.NE.AND.EX UP0, UPT, UR7, URZ, UPT, UP0 ;  /* 0x000000ff0700728c */ /* 0x000fc8000bf05300 */
[----:B------:R-:W-:-:S04]  /*0420*/  UISETP.EQ.OR.EX UP3, UPT, UR5, URZ, !UP0, UP1 ;  /* 0x000000ff0500728c */ /* 0x000fc8000c762710 */
[----:B------:R-:W-:-:S05]  /*0430*/  UP2UR UR44, UPR, URZ, 0x8 ;  /* 0x00000008ff2c7883 */ /* 0x000fca0008000000 */
[----:B------:R-:W-:Y:S07]  /*0440*/  BRA.U !UP3, `(.L_x_8) ;  /* 0x000000010b207547 */ /* 0x000fee000b800000 */
[----:B------:R-:W-:Y:S01]  /*0450*/  UISETP.NE.U32.AND UP2, UPT, UR4, URZ, UPT ;  /* 0x000000ff0400728c */ /* 0x000fe2000bf45070 */
[----:B-----5:R-:W-:Y:S01]  /*0460*/  FSETP.NEU.AND P0, PT, R49, RZ, PT ;  /* 0x000000ff3100720b */ /* 0x020fe20003f0d000 */
[----:B------:R-:W-:Y:S02]  /*0470*/  USEL UR4, URZ, 0xffffffff, UP0 ;  /* 0xffffffffff047887 */ /* 0x000fe40008000000 */
[----:B------:R-:W-:-:S10]  /*0480*/  UISETP.NE.AND.EX UP2, UPT, UR5, URZ, UPT, UP2 ;  /* 0x000000ff0500728c */ /* 0x000fd4000bf45320 */
[----:B------:R-:W-:Y:S01]  /*0490*/  VOTEU.ANY UP1, P0 ;  /* 0x0000000000ff7886 */ /* 0x000fe20000020100 */
[----:B------:R-:W-:-:S04]  /*04a0*/  @!UP2 USEL UR4, URZ, 0xffffffff, UP1 ;  /* 0xffffffffff04a887 */ /* 0x000fc80008800000 */
[----:B------:R-:W-:-:S04]  /*04b0*/  ULOP3.LUT UR4, UR4, 0x1, URZ, 0xc0, !UPT ;  /* 0x0000000104047892 */ /* 0x000fc8000f8ec0ff */
[----:B------:R-:W-:-:S11]  /*04c0*/  UISETP.NE.U32.AND UP2, UPT, UR4, 0x1, UPT ;  /* 0x000000010400788c */ /* 0x000fd6000bf45070 */
.L_x_8:
[----:B-12---:R-:W1:Y:S01]  /*04d0*/  SHFL.IDX PT, R2, R104, RZ, 0x1f ;  /* 0x00001fff68027589 */ /* 0x006e6200000e0000 */
[----:B------:R-:W-:-:S04]  /*04e0*/  UISETP.NE.AND UP1, UPT, UR8, 0x2, UPT ;  /* 0x000000020800788c */ /* 0x000fc8000bf25270 */
[----:B------:R-:W-:Y:S01]  /*04f0*/  USEL UR13, URZ, 0x1, UP1 ;  /* 0x00000001ff0d7887 */ /* 0x000fe20008800000 */
[----:B-1----:R-:W-:-:S13]  /*0500*/  ISETP.NE.AND P0, PT, R2, RZ, PT ;  /* 0x000000ff0200720c */ /* 0x002fda0003f05270 */
[----:B------:R-:W-:Y:S05]  /*0510*/  @P0 BRA `(.L_x_9) ;  /* 0x0000000400e40947 */ /* 0x000fea0003800000 */
[----:B------:R-:W-:Y:S01]  /*0520*/  ELECT P0, URZ, PT ;  /* 0x0000000000ff782f */ /* 0x000fe20003800000 */
[----:B------:R-:W-:-:S12]  /*0530*/  BSSY.RECONVERGENT B0, `(.L_x_9) ;  /* 0x0000077000007945 */ /* 0x000fd80003800200 */
[----:B------:R-:W-:Y:S05]  /*0540*/  @!P0 BRA `(.L_x_10) ;  /* 0x0000000400d48947 */ /* 0x000fea0003800000 */
[----:B------:R-:W1:Y:S01]  /*0550*/  S2UR UR5, SR_CgaCtaId ;  /* 0x00000000000579c3 */ /* 0x000e620000008800 */
[----:B------:R-:W-:Y:S01]  /*0560*/  UMOV UR6, 0x400 ;  /* 0x0000040000067882 */ /* 0x000fe20000000000 */
[----:B------:R-:W-:Y:S01]  /*0570*/  UMOV UR4, 0x1 ;  /* 0x0000000100047882 */ /* 0x000fe20000000000 */
[----:B-1----:R-:W-:Y:S02]  /*0580*/  ULEA UR5, UR5, UR6, 0x18 ;  /* 0x0000000605057291 */ /* 0x002fe4000f8ec0ff */
[----:B------:R-:W-:-:S04]  /*0590*/  UIADD3 UR6, UPT, UPT, -UR4, 0x100000, URZ ;  /* 0x0010000004067890 */ /* 0x000fc8000fffe1ff */
[----:B------:R-:W-:Y:S02]  /*05a0*/  USHF.L.U32 UR7, UR6, 0xb, URZ ;  /* 0x0000000b06077899 */ /* 0x000fe400080006ff */
[----:B------:R-:W-:Y:S01]  /*05b0*/  USHF.L.U32 UR6, UR6, 0x1, URZ ;  /* 0x0000000106067899 */ /* 0x000fe200080006ff */
[----:B------:R-:W1:Y:S11]  /*05c0*/  FENCE.VIEW.ASYNC.S ;  /* 0x00000000000073c6 */ /* 0x000e760000000000 */
[----:B-1----:R1:W2:Y:S01]  /*05d0*/  SYNCS.EXCH.64 URZ, [UR5], UR6 ;  /* 0x0000000605ff75b2 */ /* 0x0022a20008000100 */
[----:B------:R1:W3:Y:S01]  /*05e0*/  SYNCS.EXCH.64 URZ, [UR5+0x1b0], UR6 ;  /* 0x0001b00605ff75b2 */ /* 0x0002e20008000100 */
[----:B------:R1:W4:Y:S01]  /*05f0*/  SYNCS.EXCH.64 URZ, [UR5+0x8], UR6 ;  /* 0x0000080605ff75b2 */ /* 0x0003220008000100 */
[----:B------:R1:W1:Y:S01]  /*0600*/  SYNCS.EXCH.64 URZ, [UR5+0x1b8], UR6 ;  /* 0x0001b80605ff75b2 */ /* 0x0002620008000100 */
        /* <DEDUP_REMOVED lines=104> */
[----:B--234-:R-:W-:Y:S01]  /*0c90*/  NOP ;  /* 0x0000000000007918 */ /* 0x01cfe20000000000 */
.L_x_10:
[----:B-1----:R-:W-:Y:S05]  /*0ca0*/  BSYNC.RECONVERGENT B0 ;  /* 0x0000000000007941 */ /* 0x002fea0003800200 */
.L_x_9:
[----:B------:R-:W1:Y:S01]  /*0cb0*/  SHFL.IDX PT, R2, R104, RZ, 0x1f ;  /* 0x00001fff68027589 */ /* 0x000e6200000e0000 */
[----:B------:R-:W-:Y:S01]  /*0cc0*/  NOP ;  /* 0x0000000000007918 */ /* 0x000fe20000000000 */
[----:B-1----:R-:W-:-:S13]  /*0cd0*/  ISETP.NE.AND P0, PT, R2, 0x1, PT ;  /* 0x000000010200780c */ /* 0x002fda0003f05270 */
[----:B------:R-:W-:Y:S05]  /*0ce0*/  @P0 BRA `(.L_x_11) ;  /* 0x0000000000400947 */ /* 0x000fea0003800000 */
[----:B------:R-:W1:Y:S01]  /*0cf0*/  S2UR UR6, SR_CgaCtaId ;  /* 0x00000000000679c3 */ /* 0x000e620000008800 */
[----:B------:R-:W-:Y:S01]  /*0d00*/  UMOV UR7, 0x400 ;  /* 0x0000040000077882 */ /* 0x000fe20000000000 */
[----:B------:R-:W-:Y:S01]  /*0d10*/  UMOV UR5, 0x20 ;  /* 0x0000002000057882 */ /* 0x000fe20000000000 */
[----:B------:R-:W-:Y:S01]  /*0d20*/  UMOV UR4, 0x80 ;  /* 0x0000008000047882 */ /* 0x000fe20000000000 */
[----:B------:R-:W-:-:S04]  /*0d30*/  UIADD3 UR10, UPT, UPT, -UR5, 0x100000, URZ ;  /* 0x00100000050a7890 */ /* 0x000fc8000fffe1ff */
[----:B------:R-:W-:Y:S02]  /*0d40*/  USHF.L.U32 UR11, UR10, 0xb, URZ ;  /* 0x0000000b0a0b7899 */ /* 0x000fe400080006ff */
[----:B------:R-:W-:Y:S02]  /*0d50*/  USHF.L.U32 UR10, UR10, 0x1, URZ ;  /* 0x000000010a0a7899 */ /* 0x000fe400080006ff */
[----:B------:R-:W-:-:S04]  /*0d60*/  UIADD3 UR4, UPT, UPT, -UR4, 0x100000, URZ ;  /* 0x0010000004047890 */ /* 0x000fc8000fffe1ff */
[----:B------:R-:W-:Y:S02]  /*0d70*/  USHF.L.U32 UR5, UR4, 0xb, URZ ;  /* 0x0000000b04057899 */ /* 0x000fe400080006ff */
[----:B------:R-:W-:Y:S01]  /*0d80*/  USHF.L.U32 UR4, UR4, 0x1, URZ ;  /* 0x0000000104047899 */ /* 0x000fe200080006ff */
[----:B------:R-:W-:Y:S01]  /*0d90*/  ELECT P0, URZ, PT ;  /* 0x0000000000ff782f */ /* 0x000fe20003800000 */
[----:B-1----:R-:W-:Y:S01]  /*0da0*/  ULEA UR6, UR6, UR7, 0x18 ;  /* 0x0000000706067291 */ /* 0x002fe2000f8ec0ff */
[----:B------:R-:W1:Y:S11]  /*0db0*/  FENCE.VIEW.ASYNC.S ;  /* 0x00000000000073c6 */ /* 0x000e760000000000 */
[----:B-1----:R1:W2:Y:S01]  /*0dc0*/  SYNCS.EXCH.64 URZ, [UR6+0x360], UR10 ;  /* 0x0003600a06ff75b2 */ /* 0x0022a20008000100 */
[----:B------:R1:W3:Y:S01]  /*0dd0*/  SYNCS.EXCH.64 URZ, [UR6+0x368], UR4 ;  /* 0x0003680406ff75b2 */ /* 0x0002e20008000100 */
[----:B------:R-:W-:Y:S01]  /*0de0*/  NOP ;  /* 0x0000000000007918 */ /* 0x000fe20000000000 */
.L_x_11:
[----:B------:R-:W4:Y:S01]  /*0df0*/  SHFL.IDX PT, R2, R104, RZ, 0x1f ;  /* 0x00001fff68027589 */ /* 0x000f2200000e0000 */
[----:B------:R-:W-:Y:S01]  /*0e00*/  NOP ;  /* 0x0000000000007918 */ /* 0x000fe20000000000 */
[----:B----4-:R-:W-:-:S13]  /*0e10*/  ISETP.NE.AND P0, PT, R2, 0x3, PT ;  /* 0x000000030200780c */ /* 0x010fda0003f05270 */
[----:B------:R-:W-:Y:S05]  /*0e20*/  @P0 BRA `(.L_x_12) ;  /* 0x0000000000300947 */ /* 0x000fea0003800000 */
[----:B-1----:R-:W1:Y:S01]  /*0e30*/  S2UR UR5, SR_CgaCtaId ;  /* 0x00000000000579c3 */ /* 0x002e620000008800 */
[----:B------:R-:W-:Y:S01]  /*0e40*/  UMOV UR6, 0x400 ;  /* 0x0000040000067882 */ /* 0x000fe20000000000 */
[----:B------:R-:W-:Y:S01]  /*0e50*/  UMOV UR4, 0x20 ;  /* 0x0000002000047882 */ /* 0x000fe20000000000 */
[----:B------:R-:W-:Y:S01]  /*0e60*/  ELECT P0, URZ, PT ;  /* 0x0000000000ff782f */ /* 0x000fe20003800000 */
[----:B-1----:R-:W-:Y:S02]  /*0e70*/  ULEA UR5, UR5, UR6, 0x18 ;  /* 0x0000000605057291 */ /* 0x002fe4000f8ec0ff */
[----:B------:R-:W-:-:S04]  /*0e80*/  UIADD3 UR6, UPT, UPT, -UR4, 0x100000, URZ ;  /* 0x0010000004067890 */ /* 0x000fc8000fffe1ff */
[----:B------:R-:W-:Y:S02]  /*0e90*/  USHF.L.U32 UR7, UR6, 0xb, URZ ;  /* 0x0000000b06077899 */ /* 0x000fe400080006ff */
[----:B------:R-:W-:Y:S01]  /*0ea0*/  USHF.L.U32 UR6, UR6, 0x1, URZ ;  /* 0x0000000106067899 */ /* 0x000fe200080006ff */
[----:B------:R-:W1:Y:S11]  /*0eb0*/  FENCE.VIEW.ASYNC.S ;  /* 0x00000000000073c6 */ /* 0x000e760000000000 */
[----:B-1----:R4:W1:Y:S01]  /*0ec0*/  SYNCS.EXCH.64 URZ, [UR5+0x370], UR6 ;  /* 0x0003700605ff75b2 */ /* 0x0028620008000100 */
[----:B------:R4:W1:Y:S02]  /*0ed0*/  SYNCS.EXCH.64 URZ, [UR5+0x378], UR6 ;  /* 0x0003780605ff75b2 */ /* 0x0008640008000100 */
[----:B----4-:R-:W-:Y:S01]  /*0ee0*/  NOP ;  /* 0x0000000000007918 */ /* 0x010fe20000000000 */
.L_x_12:
[----:B------:R-:W4:Y:S01]  /*0ef0*/  SHFL.IDX PT, R2, R104, RZ, 0x1f ;  /* 0x00001fff68027589 */ /* 0x000f2200000e0000 */
[----:B------:R-:W-:Y:S01]  /*0f00*/  NOP ;  /* 0x0000000000007918 */ /* 0x000fe20000000000 */
[----:B----4-:R-:W-:-:S13]  /*0f10*/  ISETP.NE.AND P0, PT, R2, 0x4, PT ;  /* 0x000000040200780c */ /* 0x010fda0003f05270 */
[----:B------:R-:W-:Y:S05]  /*0f20*/  @P0 BRA `(.L_x_13) ;  /* 0x00000000004c0947 */ /* 0x000fea0003800000 */
[----:B-1----:R-:W1:Y:S01]  /*0f30*/  S2UR UR5, SR_CgaCtaId ;  /* 0x00000000000579c3 */ /* 0x002e620000008800 */
[----:B------:R-:W-:Y:S01]  /*0f40*/  UMOV UR7, 0x100 ;  /* 0x0000010000077882 */ /* 0x000fe20000000000 */
[----:B------:R-:W-:Y:S01]  /*0f50*/  UMOV UR6, 0x400 ;  /* 0x0000040000067882 */ /* 0x000fe20000000000 */
[----:B------:R-:W-:Y:S01]  /*0f60*/  USEL UR7, UR7, 0xe0, UP2 ;  /* 0x000000e007077887 */ /* 0x000fe20009000000 */
[----:B------:R-:W-:Y:S01]  /*0f70*/  UMOV UR4, 0x1 ;  /* 0x0000000100047882 */ /* 0x000fe20000000000 */
[----:B------:R-:W-:Y:S01]  /*0f80*/  ELECT P0, URZ, PT ;  /* 0x0000000000ff782f */ /* 0x000fe20003800000 */
[----:B------:R-:W-:-:S04]  /*0f90*/  UIADD3 UR10, UPT, UPT, -UR4, 0x100000, URZ ;  /* 0x00100000040a7890 */ /* 0x000fc8000fffe1ff */
[----:B------:R-:W-:Y:S02]  /*0fa0*/  USHF.L.U32 UR11, UR10, 0xb, URZ ;  /* 0x0000000b0a0b7899 */ /* 0x000fe400080006ff */
[----:B------:R-:W-:Y:S02]  /*0fb0*/  USHF.L.U32 UR10, UR10, 0x1, URZ ;  /* 0x000000010a0a7899 */ /* 0x000fe400080006ff */
[----:B-1----:R-:W-:Y:S02]  /*0fc0*/  ULEA UR5, UR5, UR6, 0x18 ;  /* 0x0000000605057291 */ /* 0x002fe4000f8ec0ff */
[----:B------:R-:W-:-:S04]  /*0fd0*/  UIADD3 UR6, UPT, UPT, -UR7, 0x100000, URZ ;  /* 0x0010000007067890 */ /* 0x000fc8000fffe1ff */
[----:B------:R-:W-:Y:S02]  /*0fe0*/  USHF.L.U32 UR7, UR6, 0xb, URZ ;  /* 0x0000000b06077899 */ /* 0x000fe400080006ff */
[----:B------:R-:W-:Y:S01]  /*0ff0*/  USHF.L.U32 UR6, UR6, 0x1, URZ ;  /* 0x0000000106067899 */ /* 0x000fe200080006ff */
[----:B------:R-:W1:Y:S03]  /*1000*/  FENCE.VIEW.ASYNC.S ;  /* 0x00000000000073c6 */ /* 0x000e660000000000 */
[----:B-1----:R4:W1:Y:S08]  /*1010*/  SYNCS.EXCH.64 URZ, [UR5+0x380], UR10 ;  /* 0x0003800a05ff75b2 */ /* 0x0028700008000100 */
[----:B------:R4:W1:Y:S01]  /*1020*/  SYNCS.EXCH.64 URZ, [UR5+0x390], UR6 ;  /* 0x0003900605ff75b2 */ /* 0x0008620008000100 */
[----:B------:R4:W1:Y:S01]  /*1030*/  SYNCS.EXCH.64 URZ, [UR5+0x388], UR10 ;  /* 0x0003880a05ff75b2 */ /* 0x0008620008000100 */
[----:B------:R4:W1:Y:S02]  /*1040*/  SYNCS.EXCH.64 URZ, [UR5+0x398], UR6 ;  /* 0x0003980605ff75b2 */ /* 0x0008640008000100 */
[----:B----4-:R-:W-:Y:S01]  /*1050*/  NOP ;  /* 0x0000000000007918 */ /* 0x010fe20000000000 */
.L_x_13:
[----:B------:R-:W4:Y:S01]  /*1060*/  SHFL.IDX PT, R2, R104, RZ, 0x1f ;  /* 0x00001fff68027589 */ /* 0x000f2200000e0000 */
[----:B------:R-:W-:Y:S01]  /*1070*/  NOP ;  /* 0x0000000000007918 */ /* 0x000fe20000000000 */
[----:B----4-:R-:W-:-:S13]  /*1080*/  ISETP.NE.AND P0, PT, R2, 0x5, PT ;  /* 0x000000050200780c */ /* 0x010fda0003f05270 */
[----:B------:R-:W-:Y:S05]  /*1090*/  @P0 BRA `(.L_x_14) ;  /* 0x0000000000580947 */ /* 0x000fea0003800000 */
[----:B-1----:R-:W1:Y:S01]  /*10a0*/  S2UR UR6, SR_CgaCtaId ;  /* 0x00000000000679c3 */ /* 0x002e620000008800 */
        /* <DEDUP_REMOVED lines=12> */
[----:B-1----:R4:W1:Y:S01]  /*1170*/  SYNCS.EXCH.64 URZ, [UR6+0x3a0], UR10 ;  /* 0x0003a00a06ff75b2 */ /* 0x0028620008000100 */
[----:B------:R4:W1:Y:S01]  /*1180*/  SYNCS.EXCH.64 URZ, [UR6+0x3c0], UR4 ;  /* 0x0003c00406ff75b2 */ /* 0x0008620008000100 */
[----:B------:R4:W1:Y:S01]  /*1190*/  SYNCS.EXCH.64 URZ, [UR6+0x3a8], UR10 ;  /* 0x0003a80a06ff75b2 */ /* 0x0008620008000100 */
[----:B------:R4:W1:Y:S01]  /*11a0*/  SYNCS.EXCH.64 URZ, [UR6+0x3c8], UR4 ;  /* 0x0003c80406ff75b2 */ /* 0x0008620008000100 */
[----:B------:R4:W1:Y:S01]  /*11b0*/  SYNCS.EXCH.64 URZ, [UR6+0x3b0], UR10 ;  /* 0x0003b00a06ff75b2 */ /* 0x0008620008000100 */
[----:B------:R4:W1:Y:S01]  /*11c0*/  SYNCS.EXCH.64 URZ, [UR6+0x3d0], UR4 ;  /* 0x0003d00406ff75b2 */ /* 0x0008620008000100 */
[----:B------:R4:W1:Y:S01]  /*11d0*/  SYNCS.EXCH.64 URZ, [UR6+0x3b8], UR10 ;  /* 0x0003b80a06ff75b2 */ /* 0x0008620008000100 */
[----:B------:R4:W1:Y:S02]  /*11e0*/  SYNCS.EXCH.64 URZ, [UR6+0x3d8], UR4 ;  /* 0x0003d80406ff75b2 */ /* 0x0008640008000100 */
[----:B----4-:R-:W-:Y:S01]  /*11f0*/  NOP ;  /* 0x0000000000007918 */ /* 0x010fe20000000000 */
.L_x_14:
        /* <DEDUP_REMOVED lines=14> */
[----:B------:R4:W1:Y:S01]  /*12e0*/  SYNCS.EXCH.64 URZ, [UR5+0x3f0], UR6 ;  /* 0x0003f00605ff75b2 */ /* 0x0008620008000100 */
[----:B------:R4:W1:Y:S01]  /*12f0*/  SYNCS.EXCH.64 URZ, [UR5+0x3e8], UR6 ;  /* 0x0003e80605ff75b2 */ /* 0x0008620008000100 */
[----:B------:R4:W1:Y:S02]  /*1300*/  SYNCS.EXCH.64 URZ, [UR5+0x3f8], UR6 ;  /* 0x0003f80605ff75b2 */ /* 0x0008640008000100 */
[----:B----4-:R-:W-:Y:S01]  /*1310*/  NOP ;  /* 0x0000000000007918 */ /* 0x010fe20000000000 */
.L_x_15:
[----:B-1----:R-:W1:Y:S01]  /*1320*/  S2UR UR5, SR_CTAID.X ;  /* 0x00000000000579c3 */ /* 0x002e620000002500 */
[----:B------:R-:W-:-:S05]  /*1330*/  CS2R.32 R97, SR_CgaSize ;  /* 0x0000000000617805 */ /* 0x000fca0000008a00 */
[----:B------:R-:W-:-:S05]  /*1340*/  IMAD R97, R97, -0xa0, RZ ;  /* 0xffffff6061617824 */ /* 0x000fca00078e02ff */
[----:B------:R-:W-:-:S14]  /*1350*/  R2UR UR7, R97 ;  /* 0x00000000610772ca */ /* 0x000fdc00000e0000 */
[----:B------:R-:W4:Y:S01]  /*1360*/  LDCU UR7, c[0x0][UR7+0x2b0] ;  /* 0x00005600070777ac */ /* 0x000f220008000800 */
[----:B------:R-:W-:Y:S01]  /*1370*/  NOP ;  /* 0x0000000000007918 */ /* 0x000fe20000000000 */
[----:B------:R-:W-:-:S05]  /*1380*/  CS2R.32 R97, SR_CgaSize ;  /* 0x0000000000617805 */ /* 0x000fca0000008a00 */
[----:B------:R-:W-:-:S05]  /*1390*/  IMAD R97, R97, -0xa0, RZ ;  /* 0xffffff6061617824 */ /* 0x000fca00078e02ff */
[----:B------:R-:W-:-:S14]  /*13a0*/  R2UR UR6, R97 ;  /* 0x00000000610672ca */ /* 0x000fdc00000e0000 */
[----:B------:R-:W2:Y:S01]  /*13b0*/  LDCU UR6, c[0x0][UR6+0x2b4] ;  /* 0x00005680060677ac */ /* 0x000ea20008000800 */
[----:B------:R-:W3:Y:S08]  /*13c0*/  S2UR UR4, SR_CTAID.Y ;  /* 0x00000000000479c3 */ /* 0x000ef00000002600 */
[----:B------:R-:W2:Y:S01]  /*13d0*/  LDC R9, c[0x0][0xb24] ;  /* 0x0002c900ff097b82 */ /* 0x000ea20000000800 */
[----:B-1----:R-:W-:-:S02]  /*13e0*/  I2FP.F32.U32 R5, UR5 ;  /* 0x0000000500057c45 */ /* 0x002fc40008201000 */
[----:B------:R-:W-:-:S05]  /*13f0*/  CS2R.32 R3, SR_CgaSize ;  /* 0x0000000000037805 */ /* 0x000fca0000008a00 */
[----:B------:R-:W-:-:S06]  /*1400*/  IMAD R3, R3, -0xa0, RZ ;  /* 0xffffff6003037824 */ /* 0x000fcc00078e02ff */
[----:B------:R-:W1:Y:S01]  /*1410*/  LDC R3, c[0x0][R3+0x2a0] ;  /* 0x0000a80003037b82 */ /* 0x000e620000000800 */
[----:B------:R-:W-:Y:S01]  /*1420*/  MOV R97, UR5 ;  /* 0x0000000500617c02 */ /* 0x000fe20008000f00 */
[----:B----4-:R-:W-:Y:S01]  /*1430*/  FMUL R5, R5, UR7 ;  /* 0x0000000705057c20 */ /* 0x010fe20008400000 */
[----:B---3--:R-:W-:Y:S02]  /*1440*/  I2FP.F32.U32 R4, UR4 ;  /* 0x0000000400047c45 */ /* 0x008fe40008201000 */
[----:B------:R-:W-:-:S05]  /*1450*/  CS2R.32 R2, SR_CgaSize ;  /* 0x0000000000027805 */ /* 0x000fca0000008a00 */
[----:B------:R-:W-:-:S06]  /*1460*/  IMAD R2, R2, -0xa0, RZ ;  /* 0xffffff6002027824 */ /* 0x000fcc00078e02ff */
[----:B------:R-:W3:Y:S01]  /*1470*/  LDC R2, c[0x0][R2+0x2a4] ;  /* 0x0000a90002027b82 */ /* 0x000ee20000000800 */
[----:B------:R-:W4:Y:S01]  /*1480*/  F2I.U32.TRUNC.NTZ R90, R5 ;  /* 0x00000005005a7305 */ /* 0x000f22000020f000 */
[----:B------:R-:W-:Y:S01]  /*1490*/  MOV R91, UR4 ;  /* 0x00000004005b7c02 */ /* 0x000fe20008000f00 */
[----:B--2---:R-:W-:-:S05]  /*14a0*/  FMUL R4, R4, UR6 ;  /* 0x0000000604047c20 */ /* 0x004fca0008400000 */
[----:B------:R-:W-:Y:S01]  /*14b0*/  BAR.SYNC.DEFER_BLOCKING 0x0 ;  /* 0x0000000000007b1d */ /* 0x000fe20000010000 */
[----:B------:R-:W-:-:S05]  /*14c0*/  ISETP.GE.AND P0, PT, R9, 0x1, PT ;  /* 0x000000010900780c */ /* 0x000fca0003f06270 */
[----:B------:R-:W2:Y:S02]  /*14d0*/  F2I.U32.TRUNC.NTZ R79, R4 ;  /* 0x00000004004f7305 */ /* 0x000ea4000020f000 */
[----:B------:R-:W3:Y:S01]  /*14e0*/  S2UR UR36, SR_CTAID.Z ;  /* 0x00000000002479c3 */ /* 0x000ee20000002700 */
[----:B----4-:R-:W-:-:S05]  /*14f0*/  IADD3 R90, PT, PT, -R90, RZ, RZ ;  /* 0x000000ff5a5a7210 */ /* 0x010fca0007ffe1ff */
[----:B-1----:R-:W-:Y:S01]  /*1500*/  IMAD R90, R3, R90, UR5 ;  /* 0x00000005035a7e24 */ /* 0x002fe2000f8e025a */
[----:B--2---:R-:W-:-:S05]  /*1510*/  IADD3 R79, PT, PT, -R79, RZ, RZ ;  /* 0x000000ff4f4f7210 */ /* 0x004fca0007ffe1ff */
[----:B---3--:R-:W-:Y:S01]  /*1520*/  IMAD R79, R2, R79, UR4 ;  /* 0x00000004024f7e24 */ /* 0x008fe2000f8e024f */
[----:B------:R-:W-:Y:S06]  /*1530*/  @!P0 BRA `(.L_x_16) ;  /* 0x0000000000b88947 */ /* 0x000fec0003800000 */
[----:B------:R-:W1:Y:S01]  /*1540*/  LDC.64 R4, c[0x0][0xb18] ;  /* 0x0002c600ff047b82 */ /* 0x000e620000000a00 */
[----:B------:R-:W-:-:S07]  /*1550*/  ISETP.NE.AND P0, PT, R9, 0x1, PT ;  /* 0x000000010900780c */ /* 0x000fce0003f05270 */
[----:B------:R-:W2:Y:S08]  /*1560*/  LDC R10, c[0x0][0xb0c] ;  /* 0x0002c300ff0a7b82 */ /* 0x000eb00000000800 */
[----:B------:R-:W3:Y:S08]  /*1570*/  LDC R11, c[0x0][0x370] ;  /* 0x0000dc00ff0b7b82 */ /* 0x000ef00000000800 */
[----:B------:R-:W4:Y:S01]  /*1580*/  LDC R12, c[0x0][0x374] ;  /* 0x0000dd00ff0c7b82 */ /* 0x000f220000000800 */
[----:B-1----:R-:W-:-:S07]  /*1590*/  ISETP.NE.AND P1, PT, R4, 0x1, PT ;  /* 0x000000010400780c */ /* 0x002fce0003f25270 */
[----:B------:R-:W3:Y:S01]  /*15a0*/  LDC.64 R6, c[0x0][0xb10] ;  /* 0x0002c400ff067b82 */ /* 0x000ee20000000a00 */
[----:B--2---:R-:W-:-:S07]  /*15b0*/  ISETP.NE.AND P2, PT, R10, 0x1, PT ;  /* 0x000000010a00780c */ /* 0x004fce0003f45270 */
[----:B------:R-:W1:Y:S08]  /*15c0*/  LDC R8, c[0x0][0xb20] ;  /* 0x0002c800ff087b82 */ /* 0x000e700000000800 */
[----:B------:R-:W2:Y:S01]  /*15d0*/  LDC.64 R2, c[0x0][0xb28] ;  /* 0x0002ca00ff027b82 */ /* 0x000ea20000000a00 */
[----:B----4-:R-:W-:-:S04]  /*15e0*/  IMAD.HI.U32 R13, R12, R5, RZ ;  /* 0x000000050c0d7227 */ /* 0x010fc800078e00ff */
[----:B------:R-:W-:-:S04]  /*15f0*/  IMAD.HI.U32 R5, R91, R5, RZ ;  /* 0x000000055b057227 */ /* 0x000fc800078e00ff */
[----:B---3--:R-:W-:-:S04]  /*1600*/  IMAD.HI.U32 R14, R11, R6, RZ ;  /* 0x000000060b0e7227 */ /* 0x008fc800078e00ff */
[----:B------:R-:W-:Y:S01]  /*1610*/  IMAD.HI.U32 R16, R97, R6, RZ ;  /* 0x0000000661107227 */ /* 0x000fe200078e00ff */
[-C--:B------:R-:W-:Y:S02]  /*1620*/  @P2 SHF.R.U32.HI R11, RZ, R7.reuse, R14 ;  /* 0x00000007ff0b2219 */ /* 0x080fe4000001160e */
[-C--:B-1----:R-:W-:Y:S02]  /*1630*/  @P1 SHF.R.U32.HI R12, RZ, R8.reuse, R13 ;  /* 0x00000008ff0c1219 */ /* 0x082fe4000001160d */
[----:B------:R-:W-:Y:S02]  /*1640*/  SHF.R.U32.HI R8, RZ, R8, R5 ;  /* 0x00000008ff087219 */ /* 0x000fe40000011605 */
[----:B------:R-:W-:Y:S02]  /*1650*/  SHF.R.U32.HI R16, RZ, R7, R16 ;  /* 0x00000007ff107219 */ /* 0x000fe40000011610 */
[----:B------:R-:W-:Y:S01]  /*1660*/  SEL R5, R91, R8, !P1 ;  /* 0x000000085b057207 */ /* 0x000fe20004800000 */
[----:B--2---:R-:W-:Y:S01]  /*1670*/  IMAD.HI.U32 R14, R12, R2, RZ ;  /* 0x000000020c0e7227 */ /* 0x004fe200078e00ff */
[----:B------:R-:W-:-:S03]  /*1680*/  SEL R7, R97, R16, !P2 ;  /* 0x0000001061077207 */ /* 0x000fc60005000000 */
[----:B------:R-:W-:Y:S01]  /*1690*/  IMAD.HI.U32 R6, R11, R2, RZ ;  /* 0x000000020b067227 */ /* 0x000fe200078e00ff */
[----:B------:R-:W-:-:S04]  /*16a0*/  @P0 SHF.R.U32.HI R12, RZ, R3, R14 ;  /* 0x00000003ff0c0219 */ /* 0x000fc8000001160e */
[----:B------:R-:W-:Y:S01]  /*16b0*/  @P0 SHF.R.U32.HI R11, RZ, R3, R6 ;  /* 0x00000003ff0b0219 */ /* 0x000fe20000011606 */
[----:B------:R-:W-:-:S04]  /*16c0*/  IMAD R12, R12, R9, RZ ;  /* 0x000000090c0c7224 */ /* 0x000fc800078e02ff */
[----:B------:R-:W-:Y:S01]  /*16d0*/  IMAD R6, R11, R9, RZ ;  /* 0x000000090b067224 */ /* 0x000fe200078e02ff */
[----:B------:R-:W-:-:S04]  /*16e0*/  ISETP.GE.AND P1, PT, R5, R12, PT ;  /* 0x0000000c0500720c */ /* 0x000fc80003f26270 */
[----:B------:R-:W-:Y:S01]  /*16f0*/  ISETP.GE.OR P1, PT, R7, R6, P1 ;  /* 0x000000060700720c */ /* 0x000fe20000f26670 */
[----:B------:R-:W-:-:S05]  /*1700*/  IMAD.HI.U32 R6, R5, R2, RZ ;  /* 0x0000000205067227 */ /* 0x000fca00078e00ff */
[----:B------:R-:W-:-:S04]  /*1710*/  SHF.R.U32.HI R6, RZ, R3, R6 ;  /* 0x00000003ff067219 */ /* 0x000fc80000011606 */
[----:B------:R-:W-:-:S03]  /*1720*/  SEL R6, R5, R6, !P0 ;  /* 0x0000000605067207 */ /* 0x000fc60004000000 */
[----:B------:R-:W-:Y:S01]  /*1730*/  @!P1 IMAD.HI.U32 R8, R7, R2, RZ ;  /* 0x0000000207089227 */ /* 0x000fe200078e00ff */
[----:B------:R-:W-:-:S04]  /*1740*/  IADD3 R2, PT, PT, -R6, RZ, RZ ;  /* 0x000000ff06027210 */ /* 0x000fc80007ffe1ff */
[----:B------:R-:W-:Y:S01]  /*1750*/  @!P1 SHF.R.U32.HI R8, RZ, R3, R8 ;  /* 0x00000003ff089219 */ /* 0x000fe20000011608 */
[----:B------:R-:W-:-:S03]  /*1760*/  IMAD R2, R9, R2, R5 ;  /* 0x0000000209027224 */ /* 0x000fc600078e0205 */
[----:B------:R-:W-:Y:S02]  /*1770*/  @!P1 SEL R3, R7, R8, !P0 ;  /* 0x0000000807039207 */ /* 0x000fe40004000000 */
[----:B------:R-:W-:-:S03]  /*1780*/  IADD3 R8, PT, PT, -R5, RZ, RZ ;  /* 0x000000ff05087210 */ /* 0x000fc60007ffe1ff */
[--C-:B------:R-:W-:Y:S02]  /*1790*/  @!P1 IMAD.IADD R6, R6, 0x1, -R3.reuse ;  /* 0x0000000106069824 */ /* 0x100fe400078e0a03 */
[----:B------:R-:W-:Y:S01]  /*17a0*/  @!P1 IMAD R3, R2, R11, R3 ;  /* 0x0000000b02039224 */ /* 0x000fe200078e0203 */
[----:B------:R-:W-:Y:S01]  /*17b0*/  IADD3 R2, PT, PT, -R7, RZ, RZ ;  /* 0x000000ff07027210 */ /* 0x000fe20007ffe1ff */
[----:B------:R-:W-:Y:S02]  /*17c0*/  @!P1 IMAD R5, R6, R9, R7 ;  /* 0x0000000906059224 */ /* 0x000fe400078e0207 */
[----:B------:R-:W-:Y:S02]  /*17d0*/  IMAD R8, R4, R8, R91 ;  /* 0x0000000804087224 */ /* 0x000fe400078e025b */
[----:B------:R-:W-:Y:S02]  /*17e0*/  @!P1 IMAD.MOV.U32 R7, RZ, RZ, R3 ;  /* 0x000000ffff079224 */ /* 0x000fe400078e0003 */
[----:B------:R-:W-:-:S02]  /*17f0*/  IMAD R2, R10, R2, R97 ;  /* 0x000000020a027224 */ /* 0x000fc400078e0261 */
[----:B------:R-:W-:Y:S02]  /*1800*/  IMAD R91, R5, R4, R8 ;  /* 0x00000004055b7224 */ /* 0x000fe400078e0208 */
[----:B------:R-:W-:Y:S02]  /*1810*/  IMAD R97, R7, R10, R2 ;  /* 0x0000000a07617224 */ /* 0x000fe400078e0202 */
.L_x_16:
[----:B------:R-:W1:Y:S01]  /*1820*/  LDCU UR4, c[0x0][0xb30] ;  /* 0x00016600ff0477ac */ /* 0x000e620008000800 */
[----:B------:R-:W2:Y:S08]  /*1830*/  S2UR UR37, SR_CgaCtaId ;  /* 0x00000000002579c3 */ /* 0x000eb00000008800 */
[----:B------:R-:W3:Y:S01]  /*1840*/  LDC R40, c[0x0][0xb24] ;  /* 0x0002c900ff287b82 */ /* 0x000ee20000000800 */
[----:B-1----:R-:W-:-:S09]  /*1850*/  UISETP.NE.AND UP1, UPT, UR4, 0x1, UPT ;  /* 0x000000010400788c */ /* 0x002fd2000bf25270 */
[----:B--2---:R-:W-:Y:S05]  /*1860*/  BRA.U UP1, `(.L_x_17) ;  /* 0x0000000101407547 */ /* 0x004fea000b800000 */
[----:B------:R-:W1:Y:S08]  /*1870*/  LDC.64 R4, c[0x0][0xb10] ;  /* 0x0002c400ff047b82 */ /* 0x000e700000000a00 */
[----:B------:R-:W2:Y:S08]  /*1880*/  LDC.64 R2, c[0x0][0xb18] ;  /* 0x0002c600ff027b82 */ /* 0x000eb00000000a00 */
[----:B------:R-:W4:Y:S08]  /*1890*/  LDC R6, c[0x0][0xb20] ;  /* 0x0002c800ff067b82 */ /* 0x000f300000000800 */
[----:B------:R-:W3:Y:S01]  /*18a0*/  LDC R8, c[0x0][0xb0c] ;  /* 0x0002c300ff087b82 */ /* 0x000ee20000000800 */
[----:B-1----:R-:W-:-:S05]  /*18b0*/  IMAD.HI.U32 R4, R97, R4, RZ ;  /* 0x0000000461047227 */ /* 0x002fca00078e00ff */
[----:B------:R-:W-:Y:S01]  /*18c0*/  SHF.R.U32.HI R4, RZ, R5, R4 ;  /* 0x00000005ff047219 */ /* 0x000fe20000011604 */
[----:B--2---:R-:W-:Y:S01]  /*18d0*/  IMAD.HI.U32 R3, R91, R3, RZ ;  /* 0x000000035b037227 */ /* 0x004fe200078e00ff */
[----:B------:R-:W-:-:S04]  /*18e0*/  ISETP.NE.AND P0, PT, R2, 0x1, PT ;  /* 0x000000010200780c */ /* 0x000fc80003f05270 */
[----:B----4-:R-:W-:-:S04]  /*18f0*/  SHF.R.U32.HI R6, RZ, R6, R3 ;  /* 0x00000006ff067219 */ /* 0x010fc80000011603 */
[----:B------:R-:W-:Y:S02]  /*1900*/  SEL R3, R91, R6, !P0 ;  /* 0x000000065b037207 */ /* 0x000fe40004000000 */
[----:B---3--:R-:W-:-:S04]  /*1910*/  ISETP.NE.AND P1, PT, R8, 0x1, PT ;  /* 0x000000010800780c */ /* 0x008fc80003f25270 */
[----:B------:R-:W-:-:S05]  /*1920*/  SEL R4, R97, R4, !P1 ;  /* 0x0000000461047207 */ /* 0x000fca0004800000 */
[----:B------:R-:W-:Y:S02]  /*1930*/  IMAD.IADD R5, R3, 0x1, -R4 ;  /* 0x0000000103057824 */ /* 0x000fe400078e0a04 */
[----:B------:R-:W-:Y:S02]  /*1940*/  IMAD.IADD R3, R4, 0x1, -R3 ;  /* 0x0000000104037824 */ /* 0x000fe400078e0a03 */
[----:B------:R-:W-:Y:S02]  /*1950*/  IMAD R97, R5, R8, R97 ;  /* 0x0000000805617224 */ /* 0x000fe400078e0261 */
[----:B------:R-:W-:-:S07]  /*1960*/  IMAD R91, R3, R2, R91 ;  /* 0x00000002035b7224 */ /* 0x000fce00078e025b */
.L_x_17:
[----:B------:R-:W-:Y:S01]  /*1970*/  BAR.SYNC.DEFER_BLOCKING 0x0 ;  /* 0x0000000000007b1d */ /* 0x000fe20000010000 */
[----:B------:R-:W-:Y:S01]  /*1980*/  UISETP.NE.AND UP1, UPT, UR8, 0x2, UPT ;  /* 0x000000020800788c */ /* 0x000fe2000bf25270 */
[----:B------:R-:W-:Y:S02]  /*1990*/  ISETP.NE.OR P5, PT, R0, 0x2, !P5 ;  /* 0x000000020000780c */ /* 0x000fe40006fa5670 */
[----:B------:R-:W-:-:S06]  /*19a0*/  LOP3.LUT R2, R101, 0x1f, RZ, 0xc0, !PT ;  /* 0x0000001f65027812 */ /* 0x000fcc00078ec0ff */
[----:B------:R-:W-:Y:S05]  /*19b0*/  BRA.U UP1, `(.L_x_18) ;  /* 0x0000002d015c7547 */ /* 0x000fea000b800000 */
[----:B------:R-:W1:Y:S01]  /*19c0*/  LDCU UR13, c[0x0][0x38c] ;  /* 0x00007180ff0d77ac */ /* 0x000e620008000800 */
[----:B------:R-:W2:Y:S01]  /*19d0*/  LDC R9, c[0x0][0x370] ;  /* 0x0000dc00ff097b82 */ /* 0x000ea20000000800 */
[----:B------:R-:W-:Y:S01]  /*19e0*/  PLOP3.LUT P1, PT, PT, PT, UP2, 0x80, 0x8 ;  /* 0x000000000008781c */ /* 0x000fe20003f2f028 */
[----:B------:R-:W-:Y:S01]  /*19f0*/  IMAD.MOV.U32 R15, RZ, RZ, 0x1 ;  /* 0x00000001ff0f7424 */ /* 0x000fe200078e00ff */
[----:B------:R-:W-:Y:S01]  /*1a00*/  ISETP.EQ.OR P4, PT, R2, RZ, P5 ;  /* 0x000000ff0200720c */ /* 0x000fe20002f82670 */
[----:B------:R-:W-:Y:S01]  /*1a10*/  IMAD.MOV.U32 R14, RZ, RZ, RZ ;  /* 0x000000ffff0e7224 */ /* 0x000fe200078e00ff */
[----:B------:R-:W-:Y:S02]  /*1a20*/  PLOP3.LUT P1, PT, P1, PT, PT, 0x8, 0x80 ;  /* 0x000000000080781c */ /* 0x000fe40000f2e170 */
[----:B------:R-:W-:Y:S01]  /*1a30*/  CS2R R12, SRZ ;  /* 0x00000000000c7805 */ /* 0x000fe2000001ff00 */
[----:B------:R-:W-:Y:S01]  /*1a40*/  IMAD.MOV.U32 R10, RZ, RZ, 0x1 ;  /* 0x00000001ff0a7424 */ /* 0x000fe200078e00ff */
[----:B------:R-:W4:Y:S01]  /*1a50*/  LDC R0, c[0x0][0x374] ;  /* 0x0000dd00ff007b82 */ /* 0x000f220000000800 */
[----:B------:R-:W2:Y:S01]  /*1a60*/  LDCU.64 UR22, c[0x0][0x348] ;  /* 0x00006900ff1677ac */ /* 0x000ea20008000a00 */
[----:B------:R-:W-:Y:S01]  /*1a70*/  UMOV UR6, URZ ;  /* 0x000000ff00067c82 */ /* 0x000fe20008000000 */
[----:B-1----:R-:W-:-:S04]  /*1a80*/  UIADD3 UR5, UPT, UPT, UR13, 0x1f, URZ ;  /* 0x0000001f0d057890 */ /* 0x002fc8000fffe0ff */
[----:B------:R-:W-:-:S04]  /*1a90*/  USHF.R.S32.HI UR4, URZ, 0x1f, UR5 ;  /* 0x0000001fff047899 */ /* 0x000fc80008011405 */
[----:B------:R-:W-:-:S04]  /*1aa0*/  ULEA.HI UR4, UR4, UR5, URZ, 0x5 ;  /* 0x0000000504047291 */ /* 0x000fc8000f8f28ff */
[----:B------:R-:W-:Y:S02]  /*1ab0*/  USHF.R.S32.HI UR15, URZ, 0x5, UR4 ;  /* 0x00000005ff0f7899 */ /* 0x000fe40008011404 */
[----:B------:R-:W-:Y:S02]  /*1ac0*/  UIADD3 UR4, UPT, UPT, UR13, -0x1, URZ ;  /* 0xffffffff0d047890 */ /* 0x000fe4000fffe0ff */
[----:B------:R-:W-:Y:S02]  /*1ad0*/  UISETP.LT.U32.AND UP0, UPT, UR15, 0x36, UPT ;  /* 0x000000360f00788c */ /* 0x000fe4000bf01070 */
[----:B------:R-:W-:Y:S02]  /*1ae0*/  UISETP.GE.U32.AND UP1, UPT, UR4, -0x3f, UPT ;  /* 0xffffffc10400788c */ /* 0x000fe4000bf26070 */
[----:B------:R-:W-:Y:S02]  /*1af0*/  USEL UR14, UR15, 0x36, UP0 ;  /* 0x000000360f0e7887 */ /* 0x000fe40008000000 */
[----:B------:R-:W-:-:S02]  /*1b00*/  UIADD3 UR13, UPT, UPT, UR13, 0x3e, URZ ;  /* 0x0000003e0d0d7890 */ /* 0x000fc4000fffe0ff */
[----:B------:R-:W-:Y:S02]  /*1b10*/  UIADD3 UR5, UPT, UPT, UR14, -0x1, URZ ;  /* 0xffffffff0e057890 */ /* 0x000fe4000fffe0ff */
[----:B------:R-:W-:-:S03]  /*1b20*/  UIADD3 UR7, UPT, UPT, UR15, -UR14, URZ ;  /* 0x8000000e0f077290 */ /* 0x000fc6000fffe0ff */
[----:B------:R-:W-:-:S04]  /*1b30*/  @UP1 UIADD3 UR5, UPT, UPT, UR14, URZ, URZ ;  /* 0x000000ff0e051290 */ /* 0x000fc8000fffe0ff */
[----:B--2---:R-:W-:-:S12]  /*1b40*/  UIADD3 UR5, UPT, UPT, UR5, 0x1, URZ ;  /* 0x0000000105057890 */ /* 0x004fd8000fffe0ff */
.L_x_36:
[----:B------:R-:W-:Y:S01]  /*1b50*/  UISETP.NE.AND UP0, UPT, UR37, URZ, UPT ;  /* 0x000000ff2500728c */ /* 0x000fe2000bf05270 */
[----:B------:R-:W1:Y:S08]  /*1b60*/  S2UR UR37, SR_CgaCtaId ;  /* 0x00000000002579c3 */ /* 0x000e700000008800 */
[----:B------:R-:W-:Y:S05]  /*1b70*/  BRA.U UP0, `(.L_x_19) ;  /* 0x0000000100347547 */ /* 0x000fea000b800000 */
[----:B------:R-:W2:Y:S01]  /*1b80*/  S2R R2, SR_CgaCtaId ;  /* 0x0000000000027919 */ /* 0x000ea20000008800 */
[----:B------:R-:W-:-:S04]  /*1b90*/  MOV R3, 0x400 ;  /* 0x0000040000037802 */ /* 0x000fc80000000f00 */
[----:B--2---:R-:W-:Y:S02]  /*1ba0*/  LEA R3, R2, R3, 0x18 ;  /* 0x0000000302037211 */ /* 0x004fe400078ec0ff */
[----:B------:R-:W-:-:S03]  /*1bb0*/  SHF.L.U32 R2, R10, 0x1f, RZ ;  /* 0x0000001f0a027819 */ /* 0x000fc600000006ff */
[----:B------:R-:W-:-:S04]  /*1bc0*/  IMAD R3, R12, 0x8, R3 ;  /* 0x000000080c037824 */ /* 0x000fc800078e0203 */
[----:B------:R-:W2:Y:S02]  /*1bd0*/  SYNCS.PHASECHK.TRANS64.TRYWAIT P0, [R3+URZ+0x3f0], R2 ;  /* 0x0003f002030075a7 */ /* 0x000ea400080011ff */
[----:B--2---:R-:W-:Y:S05]  /*1be0*/  @!P0 BRA `(.L_x_20) ;  /* 0x0000006400ac8947 */ /* 0x004fea0003800000 */
.L_x_146:
[----:B------:R-:W-:Y:S01]  /*1bf0*/  VIADD R12, R12, 0x1 ;  /* 0x000000010c0c7836 */ /* 0x000fe20000000000 */
[----:B------:R2:W-:Y:S04]  /*1c00*/  SYNCS.ARRIVE.TRANS64.A1T0 RZ, [R3+URZ+0x3e0], RZ ;  /* 0x0003e0ff03ff79a7 */ /* 0x0005e800081000ff */
[----:B------:R-:W-:-:S04]  /*1c10*/  ISETP.NE.AND P0, PT, R12, 0x2, PT ;  /* 0x000000020c00780c */ /* 0x000fc80003f05270 */
[----:B------:R-:W-:Y:S02]  /*1c20*/  SEL R12, R12, RZ, P0 ;  /* 0x000000ff0c0c7207 */ /* 0x000fe40000000000 */
[----:B--2---:R-:W-:-:S04]  /*1c30*/  SEL R3, RZ, 0x1, P0 ;  /* 0x00000001ff037807 */ /* 0x004fc80000000000 */
[----:B------:R-:W-:-:S07]  /*1c40*/  LOP3.LUT R10, R10, R3, RZ, 0x3c, !PT ;  /* 0x000000030a0a7212 */ /* 0x000fce00078e3cff */
.L_x_19:
[----:B------:R-:W-:Y:S01]  /*1c50*/  UMOV UR4, 0x400 ;  /* 0x0000040000047882 */ /* 0x000fe20000000000 */
[----:B------:R-:W-:Y:S01]  /*1c60*/  SHF.L.U32 R2, R15, 0x1f, RZ ;  /* 0x0000001f0f027819 */ /* 0x000fe200000006ff */
[----:B-1----:R-:W-:Y:S01]  /*1c70*/  ULEA UR4, UR37, UR4, 0x18 ;  /* 0x0000000425047291 */ /* 0x002fe2000f8ec0ff */
[----:B------:R-:W-:Y:S01]  /*1c80*/  R2UR UR34, R97 ;  /* 0x00000000612272ca */ /* 0x000fe200000e0000 */
[----:B------:R-:W-:Y:S01]  /*1c90*/  UISETP.GE.U32.AND UP0, UPT, UR13, 0x3f, UPT ;  /* 0x0000003f0d00788c */ /* 0x000fe2000bf06070 */
[----:B------:R-:W-:Y:S01]  /*1ca0*/  R2UR UR11, R91 ;  /* 0x000000005b0b72ca */ /* 0x000fe200000e0000 */
[----:B------:R-:W-:Y:S01]  /*1cb0*/  ULEA UR8, UR6, UR4, 0x3 ;  /* 0x0000000406087291 */ /* 0x000fe2000f8e18ff */
[----:B------:R-:W-:-:S08]  /*1cc0*/  UMOV UR24, URZ ;  /* 0x000000ff00187c82 */ /* 0x000fd00008000000 */
[----:B------:R1:W2:Y:S01]  /*1cd0*/  SYNCS.PHASECHK.TRANS64.TRYWAIT P0, [UR8+0x1b0], R2 ;  /* 0x0001b002ff0075a7 */ /* 0x0002a20008001108 */
[----:B------:R-:W-:Y:S02]  /*1ce0*/  USHF.L.U32 UR34, UR34, 0x6, URZ ;  /* 0x0000000622227899 */ /* 0x000fe400080006ff */
[----:B------:R-:W-:Y:S01]  /*1cf0*/  USHF.L.U32 UR11, UR11, 0x6, URZ ;  /* 0x000000060b0b7899 */ /* 0x000fe200080006ff */
[----:B------:R-:W-:Y:S11]  /*1d00*/  BRA.U !UP0, `(.L_x_21) ;  /* 0x0000000108a47547 */ /* 0x000ff6000b800000 */
[----:B------:R-:W-:Y:S01]  /*1d10*/  UMOV UR16, URZ ;  /* 0x000000ff00107c82 */ /* 0x000fe20008000000 */
[----:B------:R-:W-:-:S05]  /*1d20*/  UMOV UR17, UR6 ;  /* 0x0000000600117c82 */ /* 0x000fca0008000000 */
.L_x_26:
[----:B-1----:R-:W-:Y:S01]  /*1d30*/  ULEA UR33, UR17, UR4, 0x3 ;  /* 0x0000000411217291 */ /* 0x002fe2000f8e18ff */
[----:B--2---:R-:W-:Y:S01]  /*1d40*/  @!P5 MOV R3, 0x1000 ;  /* 0x000010000003d802 */ /* 0x004fe20000000f00 */
[----:B--2---:R-:W-:Y:S10]  /*1d50*/  @P0 BRA `(.L_x_22) ;  /* 0x00000000000c0947 */ /* 0x004ff40003800000 */
[----:B------:R-:W-:-:S04]  /*1d60*/  SHF.L.U32 R5, R15, 0x1f, RZ ;  /* 0x0000001f0f057819 */ /* 0x000fc800000006ff */
[----:B------:R-:W2:Y:S02]  /*1d70*/  SYNCS.PHASECHK.TRANS64.TRYWAIT P0, [UR33+0x1b0], R5 ;  /* 0x0001b005ff0075a7 */ /* 0x000ea40008001121 */
[----:B--2---:R-:W-:Y:S05]  /*1d80*/  @!P0 BRA `(.L_x_23) ;  /* 0x0000006400588947 */ /* 0x004fea0003800000 */
.L_x_22:
[----:B------:R2:W-:Y:S01]  /*1d90*/  @!P5 SYNCS.ARRIVE.TRANS64 RZ, [UR33], R3 ;  /* 0x00000003ffffd9a7 */ /* 0x0005e20008000021 */
[----:B------:R-:W-:Y:S04]  /*1da0*/  BSSY.RECONVERGENT B0, `(.L_x_24) ;  /* 0x0000003000007945 */ /* 0x000fe80003800200 */
[----:B------:R-:W-:Y:S05]  /*1db0*/  @P4 BRA `(.L_x_25) ;  /* 0x0000000000044947 */ /* 0x000fea0003800000 */
[----:B------:R-:W-:Y:S05]  /*1dc0*/  BPT.TRAP 0x1 ;  /* 0x000000040000795c */ /* 0x000fea0000300000 */
.L_x_25:
[----:B------:R-:W-:Y:S05]  /*1dd0*/  BSYNC.RECONVERGENT B0 ;  /* 0x0000000000007941 */ /* 0x000fea0003800200 */
.L_x_24:
[----:B------:R-:W-:Y:S02]  /*1de0*/  UIADD3 UR6, UPT, UPT, UR17, 0x1, URZ ;  /* 0x0000000111067890 */ /* 0x000fe4000fffe0ff */
[----:B------:R-:W-:Y:S02]  /*1df0*/  UIADD3 UR26, UP1, UPT, UR22, 0x80, URZ ;  /* 0x00000080161a7890 */ /* 0x000fe4000ff3e0ff */
[----:B------:R-:W-:Y:S02]  /*1e00*/  UISETP.NE.AND UP0, UPT, UR6, 0x36, UPT ;  /* 0x000000360600788c */ /* 0x000fe4000bf05270 */
[----:B------:R-:W-:Y:S02]  /*1e10*/  USHF.L.U32 UR35, UR16, 0x5, URZ ;  /* 0x0000000510237899 */ /* 0x000fe400080006ff */
[----:B------:R-:W-:Y:S02]  /*1e20*/  USEL UR9, URZ, 0x1, UP0 ;  /* 0x00000001ff097887 */ /* 0x000fe40008000000 */
[----:B------:R-:W-:-:S02]  /*1e30*/  USEL UR6, UR6, URZ, UP0 ;  /* 0x000000ff06067287 */ /* 0x000fc40008000000 */
[----:B------:R-:W-:Y:S02]  /*1e40*/  UIADD3 UR20, UP0, UPT, UR22, 0x180, URZ ;  /* 0x0000018016147890 */ /* 0x000fe4000ff1e0ff */
[----:B------:R-:W-:Y:S01]  /*1e50*/  ULEA UR8, UR6, UR4, 0x3 ;  /* 0x0000000406087291 */ /* 0x000fe2000f8e18ff */
[----:B------:R-:W-:Y:S01]  /*1e60*/  LOP3.LUT R15, R15, UR9, RZ, 0x3c, !PT ;  /* 0x000000090f0f7c12 */ /* 0x000fe2000f8e3cff */
[----:B------:R-:W-:Y:S02]  /*1e70*/  UIADD3.X UR27, UPT, UPT, URZ, UR23, URZ, UP1, !UPT ;  /* 0x00000017ff1b7290 */ /* 0x000fe40008ffe4ff */
[----:B------:R-:W-:Y:S01]  /*1e80*/  UIADD3.X UR21, UPT, UPT, URZ, UR23, URZ, UP0, !UPT ;  /* 0x00000017ff157290 */ /* 0x000fe200087fe4ff */
[----:B-1----:R-:W-:Y:S01]  /*1e90*/  SHF.L.U32 R2, R15, 0x1f, RZ ;  /* 0x0000001f0f027819 */ /* 0x002fe200000006ff */
[----:B------:R-:W-:Y:S01]  /*1ea0*/  UMOV UR18, 0x0 ;  /* 0x0000000000127882 */ /* 0x000fe20000000000 */
[----:B------:R-:W-:Y:S01]  /*1eb0*/  UMOV UR19, 0x10000000 ;  /* 0x1000000000137882 */ /* 0x000fe20000000000 */
[----:B------:R-:W-:Y:S01]  /*1ec0*/  UMOV UR12, UR36 ;  /* 0x00000024000c7c82 */ /* 0x000fe20008000000 */
[----:B------:R1:W1:Y:S01]  /*1ed0*/  SYNCS.PHASECHK.TRANS64.TRYWAIT P0, [UR8+0x1b0], R2 ;  /* 0x0001b002ff0075a7 */ /* 0x0002620008001108 */
[----:B------:R-:W-:Y:S01]  /*1ee0*/  ULEA UR8, UR17, UR4, 0xb ;  /* 0x0000000411087291 */ /* 0x000fe2000f8e58ff */
[----:B------:R-:W-:Y:S01]  /*1ef0*/  UMOV UR9, UR33 ;  /* 0x0000002100097c82 */ /* 0x000fe20008000000 */
[----:B------:R-:W-:-:S02]  /*1f00*/  UMOV UR10, UR35 ;  /* 0x00000023000a7c82 */ /* 0x000fc40008000000 */
[----:B------:R-:W-:Y:S02]  /*1f10*/  UIADD3 UR32, UPT, UPT, UR8, 0x2800, URZ ;  /* 0x0000280008207890 */ /* 0x000fe4000fffe0ff */
[----:B------:R-:W-:Y:S02]  /*1f20*/  UIADD3 UR8, UPT, UPT, UR8, 0x1d800, URZ ;  /* 0x0001d80008087890 */ /* 0x000fe4000fffe0ff */
[----:B------:R-:W-:Y:S01]  /*1f30*/  UIADD3 UR16, UPT, UPT, UR16, 0x1, URZ ;  /* 0x0000000110107890 */ /* 0x000fe2000fffe0ff */
[----:B------:R-:W-:Y:S01]  /*1f40*/  UMOV UR24, UR5 ;  /* 0x0000000500187c82 */ /* 0x000fe20008000000 */
[----:B------:R-:W-:Y:S02]  /*1f50*/  UMOV UR17, UR6 ;  /* 0x0000000600117c82 */ /* 0x000fe40008000000 */
[----:B------:R-:W-:Y:S01]  /*1f60*/  UISETP.NE.AND UP0, UPT, UR16, UR5, UPT ;  /* 0x000000051000728c */ /* 0x000fe2000bf05270 */
[----:B------:R1:W-:Y:S02]  /*1f70*/  UTMALDG.3D [UR32], [UR26], desc[UR18] ;  /* 0x000012201a0075b4 */ /* 0x0003e40008011000 */
[----:B------:R1:W-:Y:S06]  /*1f80*/  UTMALDG.3D [UR8], [UR20], desc[UR18] ;  /* 0x00001208140075b4 */ /* 0x0003ec0008011000 */
[----:B------:R-:W-:Y:S05]  /*1f90*/  BRA.U UP0, `(.L_x_26) ;  /* 0xfffffffd00647547 */ /* 0x000fea000b83ffff */
.L_x_21:
[----:B-1----:R-:W-:Y:S01]  /*1fa0*/  ULEA UR8, UR6, UR4, 0x3 ;  /* 0x0000000406087291 */ /* 0x002fe2000f8e18ff */
[----:B------:R-:W-:Y:S01]  /*1fb0*/  SHF.L.U32 R2, R15, 0x1f, RZ ;  /* 0x0000001f0f027819 */ /* 0x000fe200000006ff */
[----:B------:R-:W-:Y:S01]  /*1fc0*/  @!P1 SYNCS.ARRIVE.TRANS64.A1T0 RZ, [UR4+0x378], RZ ;  /* 0x000378ffffff99a7 */ /* 0x000fe20008100004 */
[----:B------:R-:W-:-:S06]  /*1fd0*/  UISETP.GT.AND UP0, UPT, UR15, UR14, UPT ;  /* 0x0000000e0f00728c */ /* 0x000fcc000bf04270 */
[----:B--2---:R1:W2:Y:S03]  /*1fe0*/  SYNCS.PHASECHK.TRANS64.TRYWAIT P0, [UR8+0x1b0], R2 ;  /* 0x0001b002ff0075a7 */ /* 0x0042a60008001108 */
[----:B------:R-:W-:Y:S05]  /*1ff0*/  BRA.U !UP0, `(.L_x_27) ;  /* 0x0000000108a87547 */ /* 0x000fea000b800000 */
[----:B------:R-:W-:Y:S01]  /*2000*/  UIADD3 UR21, UPT, UPT, UR7, UR24, URZ ;  /* 0x0000001807157290 */ /* 0x000fe2000fffe0ff */
[----:B------:R-:W-:-:S11]  /*2010*/  UMOV UR25, UR6 ;  /* 0x0000000600197c82 */ /* 0x000fd60008000000 */
.L_x_32:
[----:B-1----:R-:W-:Y:S01]  /*2020*/  ULEA UR17, UR25, UR4, 0x3 ;  /* 0x0000000419117291 */ /* 0x002fe2000f8e18ff */
[----:B--2---:R-:W-:Y:S01]  /*2030*/  @!P5 MOV R3, 0x1000 ;  /* 0x000010000003d802 */ /* 0x004fe20000000f00 */
[----:B--2---:R-:W-:Y:S10]  /*2040*/  @P0 BRA `(.L_x_28) ;  /* 0x00000000000c0947 */ /* 0x004ff40003800000 */
[----:B------:R-:W-:-:S04]  /*2050*/  SHF.L.U32 R5, R15, 0x1f, RZ ;  /* 0x0000001f0f057819 */ /* 0x000fc800000006ff */
[----:B------:R-:W2:Y:S02]  /*2060*/  SYNCS.PHASECHK.TRANS64.TRYWAIT P0, [UR17+0x1b0], R5 ;  /* 0x0001b005ff0075a7 */ /* 0x000ea40008001111 */
[----:B--2---:R-:W-:Y:S05]  /*2070*/  @!P0 BRA `(.L_x_29) ;  /* 0x0000006000b48947 */ /* 0x004fea0003800000 */
.L_x_28:
[----:B------:R2:W-:Y:S01]  /*2080*/  @!P5 SYNCS.ARRIVE.TRANS64 RZ, [UR17], R3 ;  /* 0x00000003ffffd9a7 */ /* 0x0005e20008000011 */
[----:B------:R-:W-:Y:S04]  /*2090*/  BSSY.RECONVERGENT B0, `(.L_x_30) ;  /* 0x0000003000007945 */ /* 0x000fe80003800200 */
[----:B------:R-:W-:Y:S05]  /*20a0*/  @P4 BRA `(.L_x_31) ;  /* 0x0000000000044947 */ /* 0x000fea0003800000 */
[----:B------:R-:W-:Y:S05]  /*20b0*/  BPT.TRAP 0x1 ;  /* 0x000000040000795c */ /* 0x000fea0000300000 */
.L_x_31:
[----:B------:R-:W-:Y:S05]  /*20c0*/  BSYNC.RECONVERGENT B0 ;  /* 0x0000000000007941 */ /* 0x000fea0003800200 */
.L_x_30:
        /* <DEDUP_REMOVED lines=20> */
[----:B------:R-:W-:Y:S01]  /*2210*/  UIADD3 UR8, UPT, UPT, UR8, 0x1d800, URZ ;  /* 0x0001d80008087890 */ /* 0x000fe2000fffe0ff */
[----:B------:R-:W-:Y:S01]  /*2220*/  UMOV UR9, UR17 ;  /* 0x0000001100097c82 */ /* 0x000fe20008000000 */
[----:B------:R-:W-:Y:S01]  /*2230*/  UMOV UR10, UR19 ;  /* 0x00000013000a7c82 */ /* 0x000fe20008000000 */
[----:B------:R-:W-:Y:S01]  /*2240*/  UIADD3 UR24, UPT, UPT, UR24, 0x1, URZ ;  /* 0x0000000118187890 */ /* 0x000fe2000fffe0ff */
[----:B------:R-:W-:-:S03]  /*2250*/  UMOV UR25, UR6 ;  /* 0x0000000600197c82 */ /* 0x000fc60008000000 */
[----:B------:R1:W-:Y:S01]  /*2260*/  UTMALDG.3D [UR16], [UR30], desc[UR26] ;  /* 0x00001a101e0075b4 */ /* 0x0003e20008011000 */
[----:B------:R-:W-:Y:S01]  /*2270*/  UISETP.NE.AND UP0, UPT, UR24, UR21, UPT ;  /* 0x000000151800728c */ /* 0x000fe2000bf05270 */
[----:B------:R1:W-:Y:S08]  /*2280*/  UTMALDG.3D [UR8], [UR28], desc[UR26] ;  /* 0x00001a081c0075b4 */ /* 0x0003f00008011000 */
[----:B------:R-:W-:Y:S05]  /*2290*/  BRA.U UP0, `(.L_x_32) ;  /* 0xfffffffd00607547 */ /* 0x000fea000b83ffff */
.L_x_27:
[C---:B-1----:R-:W-:Y:S01]  /*22a0*/  LEA R2, R14.reuse, UR4, 0x3 ;  /* 0x000000040e027c11 */ /* 0x042fe2000f8e18ff */
[----:B------:R-:W-:Y:S01]  /*22b0*/  NOP ;  /* 0x0000000000007918 */ /* 0x000fe20000000000 */
[----:B--2---:R-:W-:Y:S02]  /*22c0*/  SHF.L.U32 R3, R13, 0x1f, RZ ;  /* 0x0000001f0d037819 */ /* 0x004fe400000006ff */
[----:B------:R-:W-:Y:S02]  /*22d0*/  LEA R4, R14, UR4, 0x4 ;  /* 0x000000040e047c11 */ /* 0x000fe4000f8e20ff */
[----:B------:R-:W1:Y:S02]  /*22e0*/  SYNCS.PHASECHK.TRANS64.TRYWAIT P0, [R2+URZ+0x380], R3 ;  /* 0x00038003020075a7 */ /* 0x000e6400080011ff */
[----:B-1----:R-:W-:Y:S05]  /*22f0*/  @!P0 BRA `(.L_x_33) ;  /* 0x00000060002c8947 */ /* 0x002fea0003800000 */
.L_x_149:
[----:B------:R-:W2:Y:S01]  /*2300*/  LDS.128 R4, [R4+0x410] ;  /* 0x0004100004047984 */ /* 0x000ea20000000c00 */
[----:B---3--:R-:W-:Y:S01]  /*2310*/  ISETP.GE.AND P0, PT, R40, 0x1, PT ;  /* 0x000000012800780c */ /* 0x008fe20003f06270 */
[----:B-1----:R-:W-:Y:S01]  /*2320*/  VIADD R2, R2, 0x390 ;  /* 0x0000039002027836 */ /* 0x002fe20000000000 */
[----:B------:R-:W-:Y:S01]  /*2330*/  @!PT LDS RZ, [RZ] ;  /* 0x00000000fffff984 */ /* 0x000fe20000000800 */
[----:B------:R-:W-:Y:S01]  /*2340*/  @!PT LDS RZ, [RZ] ;  /* 0x00000000fffff984 */ /* 0x000fe20000000800 */
[----:B------:R-:W-:Y:S01]  /*2350*/  @!PT LDS RZ, [RZ] ;  /* 0x00000000fffff984 */ /* 0x000fe20000000800 */
[----:B------:R-:W-:Y:S01]  /*2360*/  @!PT LDS RZ, [RZ] ;  /* 0x00000000fffff984 */ /* 0x000fe20000000800 */
[----:B------:R1:W-:Y:S06]  /*2370*/  MEMBAR.ALL.CTA ;  /* 0x0000000000007992 */ /* 0x0003ec0000008000 */
[----:B-1----:R-:W1:Y:S01]  /*2380*/  FENCE.VIEW.ASYNC.S ;  /* 0x00000000000073c6 */ /* 0x002e620000000000 */
[----:B------:R-:W-:-:S04]  /*2390*/  PRMT R2, RZ, 0x654, R2 ;  /* 0x00000654ff027816 */ /* 0x000fc80000000002 */
[----:B-1----:R1:W-:Y:S01]  /*23a0*/  SYNCS.ARRIVE.TRANS64.RED.A1T0 RZ, [R2+URZ], RZ ;  /* 0x000000ff02ff79a7 */ /* 0x0023e200081004ff */
[----:B--2---:R-:W-:-:S13]  /*23b0*/  LOP3.LUT P2, RZ, R6, 0x1, RZ, 0xc0, !PT ;  /* 0x0000000106ff7812 */ /* 0x004fda000784c0ff */
[----:B------:R-:W-:Y:S01]  /*23c0*/  @P2 SHF.R.U32.HI R3, RZ, 0x10, R5 ;  /* 0x00000010ff032819 */ /* 0x000fe20000011605 */
[----:B------:R-:W-:Y:S01]  /*23d0*/  VOTEU.ANY UP0, P2 ;  /* 0x0000000000ff7886 */ /* 0x000fe20001000100 */
[----:B------:R-:W-:Y:S02]  /*23e0*/  @P2 MOV R11, R4 ;  /* 0x00000004000b2202 */ /* 0x000fe40000000f00 */
[----:B------:R-:W-:Y:S02]  /*23f0*/  @P2 R2UR.BROADCAST UR8, R3 ;  /* 0x00000000030822ca */ /* 0x000fe400008e0000 */
[----:B------:R-:W-:-:S11]  /*2400*/  @P2 LOP3.LUT R8, R5, 0xffff, RZ, 0xc0, !PT ;  /* 0x0000ffff05082812 */ /* 0x000fd600078ec0ff */
[----:B------:R-:W-:Y:S01]  /*2410*/  @UP0 UMOV UR36, UR8 ;  /* 0x0000000800240c82 */ /* 0x000fe20008000000 */
[----:B-1----:R-:W-:Y:S05]  /*2420*/  @!P0 BRA `(.L_x_34) ;  /* 0x0000000000b88947 */ /* 0x002fea0003800000 */
[----:B------:R-:W4:Y:S01]  /*2430*/  LDC.64 R4, c[0x0][0xb18] ;  /* 0x0002c600ff047b82 */ /* 0x000f220000000a00 */
[----:B------:R-:W-:-:S07]  /*2440*/  ISETP.NE.AND P3, PT, R40, 0x1, PT ;  /* 0x000000012800780c */ /* 0x000fce0003f65270 */
[----:B------:R-:W1:Y:S08]  /*2450*/  LDC.64 R6, c[0x0][0xb10] ;  /* 0x0002c400ff067b82 */ /* 0x000e700000000a00 */
[----:B------:R-:W2:Y:S08]  /*2460*/  LDC R16, c[0x0][0xb20] ;  /* 0x0002c800ff107b82 */ /* 0x000eb00000000800 */
[----:B------:R-:W3:Y:S01]  /*2470*/  LDC R18, c[0x0][0xb0c] ;  /* 0x0002c300ff127b82 */ /* 0x000ee20000000800 */
[----:B----4-:R-:W-:Y:S01]  /*2480*/  IMAD.HI.U32 R17, R0, R5, RZ ;  /* 0x0000000500117227 */ /* 0x010fe200078e00ff */
[----:B------:R-:W-:-:S03]  /*2490*/  ISETP.NE.AND P0, PT, R4, 0x1, PT ;  /* 0x000000010400780c */ /* 0x000fc60003f05270 */
[----:B------:R-:W-:-:S03]  /*24a0*/  IMAD.HI.U32 R5, R8, R5, RZ ;  /* 0x0000000508057227 */ /* 0x000fc600078e00ff */
[----:B------:R-:W4:Y:S01]  /*24b0*/  LDC.64 R2, c[0x0][0xb28] ;  /* 0x0002ca00ff027b82 */ /* 0x000f220000000a00 */
[----:B-1----:R-:W-:-:S04]  /*24c0*/  IMAD.HI.U32 R20, R9, R6, RZ ;  /* 0x0000000609147227 */ /* 0x002fc800078e00ff */
[----:B------:R-:W-:Y:S01]  /*24d0*/  IMAD.HI.U32 R22, R11, R6, RZ ;  /* 0x000000060b167227 */ /* 0x000fe200078e00ff */
[----:B------:R-:W-:Y:S02]  /*24e0*/  SHF.R.U32.HI R20, RZ, R7, R20 ;  /* 0x00000007ff147219 */ /* 0x000fe40000011614 */
[-C--:B--2---:R-:W-:Y:S02]  /*24f0*/  SHF.R.U32.HI R17, RZ, R16.reuse, R17 ;  /* 0x00000010ff117219 */ /* 0x084fe40000011611 */
[----:B------:R-:W-:Y:S02]  /*2500*/  SHF.R.U32.HI R5, RZ, R16, R5 ;  /* 0x00000010ff057219 */ /* 0x000fe40000011605 */
[----:B------:R-:W-:Y:S02]  /*2510*/  SEL R17, R0, R17, !P0 ;  /* 0x0000001100117207 */ /* 0x000fe40004000000 */
[----:B------:R-:W-:Y:S02]  /*2520*/  SHF.R.U32.HI R22, RZ, R7, R22 ;  /* 0x00000007ff167219 */ /* 0x000fe40000011616 */
[----:B---3--:R-:W-:-:S02]  /*2530*/  ISETP.NE.AND P1, PT, R18, 0x1, PT ;  /* 0x000000011200780c */ /* 0x008fc40003f25270 */
[----:B------:R-:W-:Y:S02]  /*2540*/  SEL R5, R8, R5, !P0 ;  /* 0x0000000508057207 */ /* 0x000fe40004000000 */
[----:B------:R-:W-:Y:S02]  /*2550*/  SEL R19, R9, R20, !P1 ;  /* 0x0000001409137207 */ /* 0x000fe40004800000 */
[----:B------:R-:W-:Y:S01]  /*2560*/  SEL R7, R11, R22, !P1 ;  /* 0x000000160b077207 */ /* 0x000fe20004800000 */
[----:B----4-:R-:W-:-:S04]  /*2570*/  IMAD.HI.U32 R20, R17, R2, RZ ;  /* 0x0000000211147227 */ /* 0x010fc800078e00ff */
[----:B------:R-:W-:Y:S01]  /*2580*/  IMAD.HI.U32 R6, R19, R2, RZ ;  /* 0x0000000213067227 */ /* 0x000fe200078e00ff */
[----:B------:R-:W-:-:S04]  /*2590*/  @P3 SHF.R.U32.HI R17, RZ, R3, R20 ;  /* 0x00000003ff113219 */ /* 0x000fc80000011614 */
[----:B------:R-:W-:Y:S01]  /*25a0*/  @P3 SHF.R.U32.HI R19, RZ, R3, R6 ;  /* 0x00000003ff133219 */ /* 0x000fe20000011606 */
[----:B------:R-:W-:-:S04]  /*25b0*/  IMAD R17, R40, R17, RZ ;  /* 0x0000001128117224 */ /* 0x000fc800078e02ff */
[----:B------:R-:W-:Y:S01]  /*25c0*/  IMAD R6, R40, R19, RZ ;  /* 0x0000001328067224 */ /* 0x000fe200078e02ff */
[C---:B------:R-:W-:Y:S02]  /*25d0*/  ISETP.GE.AND P0, PT, R5.reuse, R17, PT ;  /* 0x000000110500720c */ /* 0x040fe40003f06270 */
[----:B------:R-:W-:Y:S02]  /*25e0*/  IADD3 R17, PT, PT, -R5, RZ, RZ ;  /* 0x000000ff05117210 */ /* 0x000fe40007ffe1ff */
[----:B------:R-:W-:Y:S01]  /*25f0*/  ISETP.GE.OR P0, PT, R7, R6, P0 ;  /* 0x000000060700720c */ /* 0x000fe20000706670 */
[----:B------:R-:W-:-:S04]  /*2600*/  IMAD.HI.U32 R6, R5, R2, RZ ;  /* 0x0000000205067227 */ /* 0x000fc800078e00ff */
[----:B------:R-:W-:Y:S01]  /*2610*/  IMAD R8, R4, R17, R8 ;  /* 0x0000001104087224 */ /* 0x000fe200078e0208 */
[----:B------:R-:W-:-:S04]  /*2620*/  SHF.R.U32.HI R6, RZ, R3, R6 ;  /* 0x00000003ff067219 */ /* 0x000fc80000011606 */
[----:B------:R-:W-:-:S03]  /*2630*/  SEL R6, R5, R6, !P3 ;  /* 0x0000000605067207 */ /* 0x000fc60005800000 */
[----:B------:R-:W-:-:S04]  /*2640*/  @!P0 IMAD.HI.U32 R16, R7, R2, RZ ;  /* 0x0000000207108227 */ /* 0x000fc800078e00ff */
[----:B------:R-:W-:Y:S01]  /*2650*/  IMAD.MOV R2, RZ, RZ, -R6 ;  /* 0x000000ffff027224 */ /* 0x000fe200078e0a06 */
[----:B------:R-:W-:-:S03]  /*2660*/  @!P0 SHF.R.U32.HI R16, RZ, R3, R16 ;  /* 0x00000003ff108219 */ /* 0x000fc60000011610 */
[----:B------:R-:W-:Y:S01]  /*2670*/  IMAD R2, R40, R2, R5 ;  /* 0x0000000228027224 */ /* 0x000fe200078e0205 */
[----:B------:R-:W-:-:S05]  /*2680*/  @!P0 SEL R3, R7, R16, !P3 ;  /* 0x0000001007038207 */ /* 0x000fca0005800000 */
[--C-:B------:R-:W-:Y:S02]  /*2690*/  @!P0 IMAD.IADD R6, R6, 0x1, -R3.reuse ;  /* 0x0000000106068824 */ /* 0x100fe400078e0a03 */
[----:B------:R-:W-:Y:S01]  /*26a0*/  @!P0 IMAD R3, R2, R19, R3 ;  /* 0x0000001302038224 */ /* 0x000fe200078e0203 */
[----:B------:R-:W-:Y:S01]  /*26b0*/  IADD3 R2, PT, PT, -R7, RZ, RZ ;  /* 0x000000ff07027210 */ /* 0x000fe20007ffe1ff */
[----:B------:R-:W-:Y:S02]  /*26c0*/  @!P0 IMAD R5, R40, R6, R7 ;  /* 0x0000000628058224 */ /* 0x000fe400078e0207 */
[----:B------:R-:W-:Y:S02]  /*26d0*/  @!P0 IMAD.MOV.U32 R7, RZ, RZ, R3 ;  /* 0x000000ffff078224 */ /* 0x000fe400078e0003 */
[----:B------:R-:W-:Y:S02]  /*26e0*/  IMAD R2, R18, R2, R11 ;  /* 0x0000000212027224 */ /* 0x000fe400078e020b */
[----:B------:R-:W-:-:S02]  /*26f0*/  IMAD R8, R5, R4, R8 ;  /* 0x0000000405087224 */ /* 0x000fc400078e0208 */
[----:B------:R-:W-:Y:S02]  /*2700*/  IMAD R11, R7, R18, R2 ;  /* 0x00000012070b7224 */ /* 0x000fe400078e0202 */
.L_x_34:
[----:B------:R-:W1:Y:S02]  /*2710*/  LDCU UR8, c[0x0][0xb30] ;  /* 0x00016600ff0877ac */ /* 0x000e640008000800 */
[----:B-1----:R-:W-:-:S09]  /*2720*/  UISETP.NE.AND UP0, UPT, UR8, 0x1, UPT ;  /* 0x000000010800788c */ /* 0x002fd2000bf05270 */
[----:B------:R-:W-:Y:S05]  /*2730*/  BRA.U UP0, `(.L_x_35) ;  /* 0x0000000100407547 */ /* 0x000fea000b800000 */
[----:B------:R-:W1:Y:S08]  /*2740*/  LDC.64 R4, c[0x0][0xb10] ;  /* 0x0002c400ff047b82 */ /* 0x000e700000000a00 */
[----:B------:R-:W2:Y:S08]  /*2750*/  LDC.64 R2, c[0x0][0xb18] ;  /* 0x0002c600ff027b82 */ /* 0x000eb00000000a00 */
[----:B------:R-:W3:Y:S08]  /*2760*/  LDC R6, c[0x0][0xb20] ;  /* 0x0002c800ff067b82 */ /* 0x000ef00000000800 */
[----:B------:R-:W4:Y:S01]  /*2770*/  LDC R16, c[0x0][0xb0c] ;  /* 0x0002c300ff107b82 */ /* 0x000f220000000800 */
[----:B-1----:R-:W-:-:S05]  /*2780*/  IMAD.HI.U32 R4, R11, R4, RZ ;  /* 0x000000040b047227 */ /* 0x002fca00078e00ff */
[----:B------:R-:W-:Y:S01]  /*2790*/  SHF.R.U32.HI R4, RZ, R5, R4 ;  /* 0x00000005ff047219 */ /* 0x000fe20000011604 */
[----:B--2---:R-:W-:Y:S01]  /*27a0*/  IMAD.HI.U32 R3, R8, R3, RZ ;  /* 0x0000000308037227 */ /* 0x004fe200078e00ff */
[----:B------:R-:W-:-:S04]  /*27b0*/  ISETP.NE.AND P0, PT, R2, 0x1, PT ;  /* 0x000000010200780c */ /* 0x000fc80003f05270 */
[----:B---3--:R-:W-:-:S04]  /*27c0*/  SHF.R.U32.HI R3, RZ, R6, R3 ;  /* 0x00000006ff037219 */ /* 0x008fc80000011603 */
[----:B------:R-:W-:Y:S02]  /*27d0*/  SEL R3, R8, R3, !P0 ;  /* 0x0000000308037207 */ /* 0x000fe40004000000 */
[----:B----4-:R-:W-:-:S04]  /*27e0*/  ISETP.NE.AND P1, PT, R16, 0x1, PT ;  /* 0x000000011000780c */ /* 0x010fc80003f25270 */
[----:B------:R-:W-:-:S05]  /*27f0*/  SEL R4, R11, R4, !P1 ;  /* 0x000000040b047207 */ /* 0x000fca0004800000 */
[----:B------:R-:W-:Y:S02]  /*2800*/  IMAD.IADD R5, R3, 0x1, -R4 ;  /* 0x0000000103057824 */ /* 0x000fe400078e0a04 */
[----:B------:R-:W-:Y:S02]  /*2810*/  IMAD.IADD R3, R4, 0x1, -R3 ;  /* 0x0000000104037824 */ /* 0x000fe400078e0a03 */
[----:B------:R-:W-:Y:S02]  /*2820*/  IMAD R11, R5, R16, R11 ;  /* 0x00000010050b7224 */ /* 0x000fe400078e020b */
[----:B------:R-:W-:-:S07]  /*2830*/  IMAD R8, R3, R2, R8 ;  /* 0x0000000203087224 */ /* 0x000fce00078e0208 */
.L_x_35:
[----:B------:R-:W-:Y:S01]  /*2840*/  VIADD R14, R14, 0x1 ;  /* 0x000000010e0e7836 */ /* 0x000fe20000000000 */
[----:B------:R-:W-:Y:S01]  /*2850*/  PLOP3.LUT P1, PT, PT, PT, PT, 0x80, 0x8 ;  /* 0x000000000008781c */ /* 0x000fe20003f2f070 */
[----:B------:R-:W-:Y:S02]  /*2860*/  IMAD.IADD R97, R11, 0x1, R90 ;  /* 0x000000010b617824 */ /* 0x000fe400078e025a */
[----:B------:R-:W-:Y:S01]  /*2870*/  IMAD.IADD R91, R8, 0x1, R79 ;  /* 0x00000001085b7824 */ /* 0x000fe200078e024f */
[----:B------:R-:W-:-:S04]  /*2880*/  ISETP.NE.AND P0, PT, R14, 0x2, PT ;  /* 0x000000020e00780c */ /* 0x000fc80003f05270 */
[----:B------:R-:W-:Y:S02]  /*2890*/  SEL R2, RZ, 0x1, P0 ;  /* 0x00000001ff027807 */ /* 0x000fe40000000000 */
[----:B------:R-:W-:Y:S02]  /*28a0*/  SEL R14, R14, RZ, P0 ;  /* 0x000000ff0e0e7207 */ /* 0x000fe40000000000 */
[----:B------:R-:W-:Y:S01]  /*28b0*/  LOP3.LUT R13, R13, R2, RZ, 0x3c, !PT ;  /* 0x000000020d0d7212 */ /* 0x000fe200078e3cff */
[----:B------:R-:W-:Y:S06]  /*28c0*/  @P2 BRA `(.L_x_36) ;  /* 0xfffffff000a02947 */ /* 0x000fec000383ffff */
[----:B------:R-:W-:Y:S01]  /*28d0*/  UIADD3 UR4, UPT, UPT, UR4, 0x1b0, URZ ;  /* 0x000001b004047890 */ /* 0x000fe2000fffe0ff */
[----:B------:R-:W-:-:S03]  /*28e0*/  SHF.L.U32 R3, R15, 0x1f, RZ ;  /* 0x0000001f0f037819 */ /* 0x000fc600000006ff */
[----:B------:R-:W-:-:S09]  /*28f0*/  ULEA UR5, UR6, UR4, 0x3 ;  /* 0x0000000406057291 */ /* 0x000fd2000f8e18ff */
[----:B------:R-:W1:Y:S02]  /*2900*/  SYNCS.PHASECHK.TRANS64.TRYWAIT P0, [UR5], R3 ;  /* 0x00000003ff0075a7 */ /* 0x000e640008001105 */
[----:B-1----:R-:W-:Y:S05]  /*2910*/  @!P0 BRA `(.L_x_37) ;  /* 0x0000005800b88947 */ /* 0x002fea0003800000 */
.L_x_151:
[----:B------:R-:W-:-:S04]  /*2920*/  UIADD3 UR6, UPT, UPT, UR6, 0x1, URZ ;  /* 0x0000000106067890 */ /* 0x000fc8000fffe0ff */
[----:B------:R-:W-:-:S04]  /*2930*/  UISETP.NE.AND UP0, UPT, UR6, 0x36, UPT ;  /* 0x000000360600788c */ /* 0x000fc8000bf05270 */
[----:B------:R-:W-:Y:S02]  /*2940*/  USEL UR7, URZ, 0x1, UP0 ;  /* 0x00000001ff077887 */ /* 0x000fe40008000000 */
[----:B------:R-:W-:-:S04]  /*2950*/  USEL UR6, UR6, URZ, UP0 ;  /* 0x000000ff06067287 */ /* 0x000fc80008000000 */
[----:B------:R-:W-:Y:S01]  /*2960*/  ULEA UR5, UR6, UR4, 0x3 ;  /* 0x0000000406057291 */ /* 0x000fe2000f8e18ff */
[----:B------:R-:W-:-:S04]  /*2970*/  LOP3.LUT R2, R15, UR7, RZ, 0x3c, !PT ;  /* 0x000000070f027c12 */ /* 0x000fc8000f8e3cff */
[----:B-1----:R-:W-:-:S04]  /*2980*/  SHF.L.U32 R3, R2, 0x1f, RZ ;  /* 0x0000001f02037819 */ /* 0x002fc800000006ff */
[----:B------:R-:W1:Y:S02]  /*2990*/  SYNCS.PHASECHK.TRANS64.TRYWAIT P0, [UR5], R3 ;  /* 0x00000003ff0075a7 */ /* 0x000e640008001105 */
[----:B-1----:R-:W-:Y:S05]  /*29a0*/  @!P0 BRA `(.L_x_38) ;  /* 0x0000005800ac8947 */ /* 0x002fea0003800000 */
.L_x_153:
        /* <DEDUP_REMOVED lines=9> */
.L_x_155:
        /* <DEDUP_REMOVED lines=9> */
.L_x_157:
        /* <DEDUP_REMOVED lines=9> */
.L_x_159:
        /* <DEDUP_REMOVED lines=9> */
.L_x_161:
        /* <DEDUP_REMOVED lines=9> */
.L_x_163:
        /* <DEDUP_REMOVED lines=9> */
.L_x_165:
        /* <DEDUP_REMOVED lines=9> */
.L_x_167:
        /* <DEDUP_REMOVED lines=9> */
.L_x_169:
        /* <DEDUP_REMOVED lines=9> */
.L_x_171:
        /* <DEDUP_REMOVED lines=9> */
.L_x_173:
        /* <DEDUP_REMOVED lines=9> */
.L_x_175:
        /* <DEDUP_REMOVED lines=9> */
.L_x_177:
        /* <DEDUP_REMOVED lines=9> */
.L_x_179:
        /* <DEDUP_REMOVED lines=9> */
.L_x_181:
        /* <DEDUP_REMOVED lines=9> */
.L_x_183:
        /* <DEDUP_REMOVED lines=9> */
.L_x_185:
        /* <DEDUP_REMOVED lines=9> */
.L_x_187:
        /* <DEDUP_REMOVED lines=9> */
.L_x_189:
        /* <DEDUP_REMOVED lines=9> */
.L_x_191:
        /* <DEDUP_REMOVED lines=9> */
.L_x_193:
        /* <DEDUP_REMOVED lines=9> */
.L_x_195:
        /* <DEDUP_REMOVED lines=9> */
.L_x_197:
        /* <DEDUP_REMOVED lines=9> */
.L_x_199:
        /* <DEDUP_REMOVED lines=9> */
.L_x_201:
        /* <DEDUP_REMOVED lines=9> */
.L_x_203:
        /* <DEDUP_REMOVED lines=9> */
.L_x_205:
        /* <DEDUP_REMOVED lines=9> */
.L_x_207:
        /* <DEDUP_REMOVED lines=9> */
.L_x_209:
        /* <DEDUP_REMOVED lines=9> */
.L_x_211:
        /* <DEDUP_REMOVED lines=9> */
.L_x_213:
        /* <DEDUP_REMOVED lines=9> */
.L_x_215:
        /* <DEDUP_REMOVED lines=9> */
.L_x_217:
        /* <DEDUP_REMOVED lines=9> */
.L_x_219:
        /* <DEDUP_REMOVED lines=9> */
.L_x_221:
        /* <DEDUP_REMOVED lines=9> */
.L_x_223:
        /* <DEDUP_REMOVED lines=9> */
.L_x_225:
        /* <DEDUP_REMOVED lines=9> */
.L_x_227:
        /* <DEDUP_REMOVED lines=9> */
.L_x_229:
        /* <DEDUP_REMOVED lines=9> */
.L_x_231:
        /* <DEDUP_REMOVED lines=9> */
.L_x_233:
        /* <DEDUP_REMOVED lines=9> */
.L_x_235:
        /* <DEDUP_REMOVED lines=9> */
.L_x_237:
        /* <DEDUP_REMOVED lines=9> */
.L_x_239:
        /* <DEDUP_REMOVED lines=9> */
.L_x_241:
        /* <DEDUP_REMOVED lines=9> */
.L_x_243:
        /* <DEDUP_REMOVED lines=9> */
.L_x_245:
        /* <DEDUP_REMOVED lines=9> */
.L_x_247:
        /* <DEDUP_REMOVED lines=9> */
.L_x_249:
        /* <DEDUP_REMOVED lines=9> */
.L_x_251:
        /* <DEDUP_REMOVED lines=9> */
.L_x_253:
        /* <DEDUP_REMOVED lines=9> */
.L_x_255:
[----:B------:R-:W-:-:S04]  /*4660*/  UIADD3 UR6, UPT, UPT, UR6, 0x1, URZ ;  /* 0x0000000106067890 */ /* 0x000fc8000fffe0ff */
[----:B------:R-:W-:-:S04]  /*4670*/  UISETP.NE.AND UP0, UPT, UR6, 0x36, UPT ;  /* 0x000000360600788c */ /* 0x000fc8000bf05270 */
[----:B------:R-:W-:Y:S02]  /*4680*/  USEL UR5, URZ, 0x1, UP0 ;  /* 0x00000001ff057887 */ /* 0x000fe40008000000 */
[----:B------:R-:W-:-:S04]  /*4690*/  USEL UR6, UR6, URZ, UP0 ;  /* 0x000000ff06067287 */ /* 0x000fc80008000000 */
[----:B------:R-:W-:Y:S01]  /*46a0*/  ULEA UR6, UR6, UR4, 0x3 ;  /* 0x0000000406067291 */ /* 0x000fe2000f8e18ff */
[----:B-1----:R-:W-:-:S04]  /*46b0*/  LOP3.LUT R3, R2, UR5, RZ, 0x3c, !PT ;  /* 0x0000000502037c12 */ /* 0x002fc8000f8e3cff */
[----:B------:R-:W-:Y:S01]  /*46c0*/  SHF.L.U32 R3, R3, 0x1f, RZ ;  /* 0x0000001f03037819 */ /* 0x000fe200000006ff */
[----:B----4-:R-:W-:-:S07]  /*46d0*/  IMAD.U32 R0, RZ, RZ, UR6 ;  /* 0x00000006ff007e24 */ /* 0x010fce000f8e00ff */
.L_x_90:
[----:B-1----:R1:W2:Y:S02]  /*46e0*/  SYNCS.PHASECHK.TRANS64.TRYWAIT P0, [R0+URZ], R3 ;  /* 0x00000003000075a7 */ /* 0x0022a400080011ff */
[----:B--2---:R-:W-:Y:S05]  /*46f0*/  @!P0 NANOSLEEP.SYNCS 0x989680 ;  /* 0x009896800000895d */ /* 0x004fea0003900000 */
[----:B------:R-:W2:Y:S02]  /*4700*/  @!P0 SYNCS.PHASECHK.TRANS64 P0, [R0+URZ], R3 ;  /* 0x00000003000085a7 */ /* 0x000ea400080010ff */
[----:B--2---:R-:W-:Y:S05]  /*4710*/  @P0 EXIT ;  /* 0x000000000000094d */ /* 0x004fea0003800000 */
[----:B------:R-:W-:Y:S05]  /*4720*/  BRA `(.L_x_90) ;  /* 0xfffffffc00ec7947 */ /* 0x000fea000383ffff */
.L_x_18:
[----:B------:R-:W-:-:S04]  /*4730*/  UISETP.NE.AND UP1, UPT, UR37, URZ, UPT ;  /* 0x000000ff2500728c */ /* 0x000fc8000bf25270 */
[----:B------:R-:W-:-:S09]  /*4740*/  UISETP.NE.OR UP1, UPT, UR8, 0x1, UP1 ;  /* 0x000000010800788c */ /* 0x000fd20008f25670 */
[----:B------:R-:W-:Y:S05]  /*4750*/  BRA.U UP1, `(.L_x_91) ;  /* 0x0000000501487547 */ /* 0x000fea000b800000 */
[----:B------:R-:W-:Y:S01]  /*4760*/  ISETP.NE.AND P2, PT, R2, RZ, PT ;  /* 0x000000ff0200720c */ /* 0x000fe20003f45270 */
[----:B------:R-:W-:Y:S01]  /*4770*/  IMAD.MOV.U32 R12, RZ, RZ, 0x1 ;  /* 0x00000001ff0c7424 */ /* 0x000fe200078e00ff */
[----:B------:R-:W-:Y:S02]  /*4780*/  CS2R R10, SRZ ;  /* 0x00000000000a7805 */ /* 0x000fe4000001ff00 */
[----:B------:R-:W-:Y:S01]  /*4790*/  CS2R R8, SRZ ;  /* 0x0000000000087805 */ /* 0x000fe2000001ff00 */
[----:B------:R-:W-:Y:S01]  /*47a0*/  UMOV UR4, 0x400 ;  /* 0x0000040000047882 */ /* 0x000fe20000000000 */
[----:B------:R-:W-:Y:S01]  /*47b0*/  UMOV UR6, URZ ;  /* 0x000000ff00067c82 */ /* 0x000fe20008000000 */
[----:B------:R-:W-:-:S12]  /*47c0*/  ULEA UR37, UR37, UR4, 0x18 ;  /* 0x0000000425257291 */ /* 0x000fd8000f8ec0ff */
.L_x_95:
[----:B------:R-:W-:Y:S02]  /*47d0*/  LEA R0, R8, UR37, 0x3 ;  /* 0x0000002508007c11 */ /* 0x000fe4000f8e18ff */
[----:B------:R-:W-:-:S03]  /*47e0*/  SHF.L.U32 R5, R9, 0x1f, RZ ;  /* 0x0000001f09057819 */ /* 0x000fc600000006ff */
[----:B------:R-:W-:Y:S01]  /*47f0*/  VIADD R4, R0, 0x3f0 ;  /* 0x000003f000047836 */ /* 0x000fe20000000000 */
[----:B------:R-:W1:Y:S02]  /*4800*/  SYNCS.PHASECHK.TRANS64.TRYWAIT P0, [R0+URZ+0x3e0], R5 ;  /* 0x0003e005000075a7 */ /* 0x000e6400080011ff */
[----:B-1----:R-:W-:Y:S05]  /*4810*/  @!P0 BRA `(.L_x_92) ;  /* 0x0000004c00f08947 */ /* 0x002fea0003800000 */
.L_x_256:
[----:B------:R-:W-:Y:S01]  /*4820*/  ULEA UR5, UR6, UR37, 0x3 ;  /* 0x0000002506057291 */ /* 0x000fe2000f8e18ff */
[----:B------:R-:W-:Y:S02]  /*4830*/  PRMT R4, RZ, 0x654, R4 ;  /* 0x00000654ff047816 */ /* 0x000fe40000000004 */
[----:B-1----:R-:W-:Y:S01]  /*4840*/  SHF.L.U32 R5, R12, 0x1f, RZ ;  /* 0x0000001f0c057819 */ /* 0x002fe200000006ff */
[----:B------:R-:W-:Y:S01]  /*4850*/  UIADD3 UR4, UPT, UPT, UR5, 0x380, URZ ;  /* 0x0000038005047890 */ /* 0x000fe2000fffe0ff */
[----:B------:R1:W-:Y:S05]  /*4860*/  SYNCS.ARRIVE.TRANS64.RED.A1T0 RZ, [R4+URZ], RZ ;  /* 0x000000ff04ff79a7 */ /* 0x0003ea00081004ff */
[----:B------:R-:W-:Y:S01]  /*4870*/  IMAD.U32 R7, RZ, RZ, UR4 ;  /* 0x00000004ff077e24 */ /* 0x000fe2000f8e00ff */
[----:B------:R-:W2:Y:S04]  /*4880*/  SYNCS.PHASECHK.TRANS64.TRYWAIT P0, [UR5+0x390], R5 ;  /* 0x00039005ff0075a7 */ /* 0x000ea80008001105 */
[----:B------:R-:W-:Y:S01]  /*4890*/  PRMT R6, R2, 0x654, R7 ;  /* 0x0000065402067816 */ /* 0x000fe20000000007 */
[----:B-1----:R-:W-:Y:S01]  /*48a0*/  @!P2 IMAD.MOV.U32 R4, RZ, RZ, 0x10 ;  /* 0x00000010ff04a424 */ /* 0x002fe200078e00ff */
[----:B--2---:R-:W-:Y:S06]  /*48b0*/  @!P0 BRA `(.L_x_93) ;  /* 0x0000004c00dc8947 */ /* 0x004fec0003800000 */
.L_x_258:
[----:B------:R-:W-:Y:S01]  /*48c0*/  ULEA UR4, UR6, UR37, 0x4 ;  /* 0x0000002506047291 */ /* 0x000fe2000f8e20ff */
[----:B------:R-:W-:Y:S01]  /*48d0*/  SEL R3, R6, R3, !P2 ;  /* 0x0000000306037207 */ /* 0x000fe20005000000 */
[----:B------:R-:W-:Y:S01]  /*48e0*/  UIADD3 UR5, UPT, UPT, UR5, 0x380, URZ ;  /* 0x0000038005057890 */ /* 0x000fe2000fffe0ff */
[----:B-1----:R-:W-:Y:S01]  /*48f0*/  LEA R0, R11, UR37, 0x3 ;  /* 0x000000250b007c11 */ /* 0x002fe2000f8e18ff */
[----:B------:R-:W-:Y:S01]  /*4900*/  UIADD3 UR4, UPT, UPT, UR4, 0x410, URZ ;  /* 0x0000041004047890 */ /* 0x000fe2000fffe0ff */
[----:B------:R-:W-:Y:S01]  /*4910*/  SHF.L.U32 R5, R10, 0x1f, RZ ;  /* 0x0000001f0a057819 */ /* 0x000fe200000006ff */
[----:B------:R1:W-:Y:S01]  /*4920*/  @!P2 SYNCS.ARRIVE.TRANS64.RED RZ, [R3+URZ], R4 ;  /* 0x0000000403ffa9a7 */ /* 0x0003e200080004ff */
[----:B------:R-:W-:Y:S01]  /*4930*/  UIADD3 UR6, UPT, UPT, UR6, 0x1, URZ ;  /* 0x0000000106067890 */ /* 0x000fe2000fffe0ff */
[----:B------:R-:W-:-:S03]  /*4940*/  VIADD R8, R8, 0x1 ;  /* 0x0000000108087836 */ /* 0x000fc60000000000 */
[----:B------:R-:W-:Y:S02]  /*4950*/  UISETP.NE.AND UP0, UPT, UR6, 0x2, UPT ;  /* 0x000000020600788c */ /* 0x000fe4000bf05270 */
[----:B------:R-:W-:Y:S06]  /*4960*/  UGETNEXTWORKID.BROADCAST [UR4], [UR5] ;  /* 0x00000000040073ca */ /* 0x000fec0008000100 */
[----:B------:R-:W-:Y:S01]  /*4970*/  USEL UR4, URZ, 0x1, UP0 ;  /* 0x00000001ff047887 */ /* 0x000fe20008000000 */
[----:B------:R-:W-:Y:S01]  /*4980*/  ISETP.NE.AND P0, PT, R8, 0x2, PT ;  /* 0x000000020800780c */ /* 0x000fe20003f05270 */
[----:B------:R-:W-:Y:S01]  /*4990*/  USEL UR6, UR6, URZ, UP0 ;  /* 0x000000ff06067287 */ /* 0x000fe20008000000 */
[----:B------:R-:W2:Y:S03]  /*49a0*/  SYNCS.PHASECHK.TRANS64.TRYWAIT P1, [R0+URZ+0x380], R5 ;  /* 0x00038005000075a7 */ /* 0x000ea600080211ff */
[----:B------:R-:W-:Y:S01]  /*49b0*/  LOP3.LUT R12, R12, UR4, RZ, 0x3c, !PT ;  /* 0x000000040c0c7c12 */ /* 0x000fe2000f8e3cff */
[----:B-12---:R-:W-:Y:S07]  /*49c0*/  @!P1 BRA `(.L_x_94) ;  /* 0x0000004c00b09947 */ /* 0x006fee0003800000 */
.L_x_259:
[C---:B------:R-:W-:Y:S01]  /*49d0*/  LEA R4, R11.reuse, UR37, 0x4 ;  /* 0x000000250b047c11 */ /* 0x040fe2000f8e20ff */
[----:B-1----:R-:W-:Y:S01]  /*49e0*/  VIADD R0, R0, 0x390 ;  /* 0x0000039000007836 */ /* 0x002fe20000000000 */
[----:B------:R-:W-:Y:S01]  /*49f0*/  SEL R8, R8, RZ, P0 ;  /* 0x000000ff08087207 */ /* 0x000fe20000000000 */
[----:B------:R-:W-:-:S03]  /*4a00*/  VIADD R11, R11, 0x1 ;  /* 0x000000010b0b7836 */ /* 0x000fc60000000000 */
[----:B------:R-:W1:Y:S01]  /*4a10*/  LDS.128 R4, [R4+0x410] ;  /* 0x0004100004047984 */ /* 0x000e620000000c00 */
[----:B------:R-:W-:Y:S02]  /*4a20*/  PRMT R0, RZ, 0x654, R0 ;  /* 0x00000654ff007816 */ /* 0x000fe40000000000 */
[C---:B------:R-:W-:Y:S01]  /*4a30*/  ISETP.NE.AND P1, PT, R11.reuse, 0x2, PT ;  /* 0x000000020b00780c */ /* 0x040fe20003f25270 */
[----:B------:R-:W-:Y:S01]  /*4a40*/  @!PT LDS RZ, [RZ] ;  /* 0x00000000fffff984 */ /* 0x000fe20000000800 */
[----:B------:R-:W-:Y:S01]  /*4a50*/  @!PT LDS RZ, [RZ] ;  /* 0x00000000fffff984 */ /* 0x000fe20000000800 */
[----:B------:R-:W-:Y:S01]  /*4a60*/  @!PT LDS RZ, [RZ] ;  /* 0x00000000fffff984 */ /* 0x000fe20000000800 */
[----:B------:R-:W-:Y:S01]  /*4a70*/  @!PT LDS RZ, [RZ] ;  /* 0x00000000fffff984 */ /* 0x000fe20000000800 */
[----:B------:R2:W-:Y:S06]  /*4a80*/  MEMBAR.ALL.CTA ;  /* 0x0000000000007992 */ /* 0x0005ec0000008000 */
[----:B--2---:R-:W2:Y:S01]  /*4a90*/  FENCE.VIEW.ASYNC.S ;  /* 0x00000000000073c6 */ /* 0x004ea20000000000 */
[----:B------:R-:W-:Y:S01]  /*4aa0*/  SEL R11, R11, RZ, P1 ;  /* 0x000000ff0b0b7207 */ /* 0x000fe20000800000 */
[----:B--2---:R2:W-:Y:S01]  /*4ab0*/  SYNCS.ARRIVE.TRANS64.RED.A1T0 RZ, [R0+URZ], RZ ;  /* 0x000000ff00ff79a7 */ /* 0x0045e200081004ff */
[----:B-1----:R-:W-:-:S02]  /*4ac0*/  LOP3.LUT P3, RZ, R6, 0x1, RZ, 0xc0, !PT ;  /* 0x0000000106ff7812 */ /* 0x002fc4000786c0ff */
[----:B------:R-:W-:-:S04]  /*4ad0*/  SEL R5, RZ, 0x1, P1 ;  /* 0x00000001ff057807 */ /* 0x000fc80000800000 */
[----:B------:R-:W-:Y:S02]  /*4ae0*/  LOP3.LUT R10, R10, R5, RZ, 0x3c, !PT ;  /* 0x000000050a0a7212 */ /* 0x000fe400078e3cff */
[----:B--2---:R-:W-:-:S04]  /*4af0*/  SEL R0, RZ, 0x1, P0 ;  /* 0x00000001ff007807 */ /* 0x004fc80000000000 */
[----:B------:R-:W-:Y:S01]  /*4b00*/  LOP3.LUT R9, R9, R0, RZ, 0x3c, !PT ;  /* 0x0000000009097212 */ /* 0x000fe200078e3cff */
[----:B------:R-:W-:Y:S06]  /*4b10*/  @P3 BRA `(.L_x_95) ;  /* 0xfffffffc002c3947 */ /* 0x000fec000383ffff */
[----:B------:R-:W-:Y:S01]  /*4b20*/  ULEA UR5, UR6, UR37, 0x3 ;  /* 0x0000002506057291 */ /* 0x000fe2000f8e18ff */
[----:B------:R-:W-:-:S08]  /*4b30*/  SHF.L.U32 R3, R12, 0x1f, RZ ;  /* 0x0000001f0c037819 */ /* 0x000fd000000006ff */
[----:B------:R-:W1:Y:S02]  /*4b40*/  SYNCS.PHASECHK.TRANS64 P0, [UR5+0x390], R3 ;  /* 0x00039003ff0075a7 */ /* 0x000e640008001005 */
[----:B-1----:R-:W-:Y:S05]  /*4b50*/  @P0 BRA `(.L_x_96) ;  /* 0x0000000000080947 */ /* 0x002fea0003800000 */
[----:B------:R-:W1:Y:S02]  /*4b60*/  SYNCS.PHASECHK.TRANS64.TRYWAIT P0, [UR5+0x390], R3 ;  /* 0x00039003ff0075a7 */ /* 0x000e640008001105 */
[----:B-1----:R-:W-:Y:S05]  /*4b70*/  @!P0 BRA `(.L_x_97) ;  /* 0x0000004c00588947 */ /* 0x002fea0003800000 */
.L_x_96:
[----:B------:R-:W-:-:S04]  /*4b80*/  UIADD3 UR4, UPT, UPT, UR6, 0x1, URZ ;  /* 0x0000000106047890 */ /* 0x000fc8000fffe0ff */
[----:B------:R-:W-:-:S04]  /*4b90*/  UISETP.NE.AND UP0, UPT, UR4, 0x2, UPT ;  /* 0x000000020400788c */ /* 0x000fc8000bf05270 */
[----:B------:R-:W-:Y:S02]  /*4ba0*/  USEL UR7, URZ, 0x1, UP0 ;  /* 0x00000001ff077887 */ /* 0x000fe40008000000 */
[----:B------:R-:W-:-:S04]  /*4bb0*/  USEL UR4, UR4, URZ, UP0 ;  /* 0x000000ff04047287 */ /* 0x000fc80008000000 */
[----:B------:R-:W-:Y:S01]  /*4bc0*/  ULEA UR4, UR4, UR37, 0x3 ;  /* 0x0000002504047291 */ /* 0x000fe2000f8e18ff */
[----:B-1----:R-:W-:-:S04]  /*4bd0*/  LOP3.LUT R3, R12, UR7, RZ, 0x3c, !PT ;  /* 0x000000070c037c12 */ /* 0x002fc8000f8e3cff */
[----:B------:R-:W-:-:S04]  /*4be0*/  SHF.L.U32 R0, R3, 0x1f, RZ ;  /* 0x0000001f03007819 */ /* 0x000fc800000006ff */
[----:B------:R-:W1:Y:S02]  /*4bf0*/  SYNCS.PHASECHK.TRANS64 P0, [UR4+0x390], R0 ;  /* 0x00039000ff0075a7 */ /* 0x000e640008001004 */
[----:B-1----:R-:W-:Y:S05]  /*4c00*/  @P0 EXIT ;  /* 0x000000000000094d */ /* 0x002fea0003800000 */
[----:B------:R-:W-:Y:S02]  /*4c10*/  SHF.L.U32 R3, R3, 0x1f, RZ ;  /* 0x0000001f03037819 */ /* 0x000fe400000006ff */
[----:B------:R-:W-:-:S07]  /*4c20*/  MOV R0, UR4 ;  /* 0x0000000400007c02 */ /* 0x000fce0008000f00 */
.L_x_98:
[----:B-1----:R1:W2:Y:S02]  /*4c30*/  SYNCS.PHASECHK.TRANS64.TRYWAIT P0, [R0+URZ+0x390], R3 ;  /* 0x00039003000075a7 */ /* 0x0022a400080011ff */
[----:B--2---:R-:W-:Y:S05]  /*4c40*/  @!P0 NANOSLEEP.SYNCS 0x989680 ;  /* 0x009896800000895d */ /* 0x004fea0003900000 */
[----:B------:R-:W2:Y:S02]  /*4c50*/  @!P0 SYNCS.PHASECHK.TRANS64 P0, [R0+URZ+0x390], R3 ;  /* 0x00039003000085a7 */ /* 0x000ea400080010ff */
[----:B--2---:R-:W-:Y:S05]  /*4c60*/  @P0 EXIT ;  /* 0x000000000000094d */ /* 0x004fea0003800000 */
[----:B------:R-:W-:Y:S05]  /*4c70*/  BRA `(.L_x_98) ;  /* 0xfffffffc00ec7947 */ /* 0x000fea000383ffff */
.L_x_91:
[----:B------:R-:W-:-:S09]  /*4c80*/  UISETP.NE.AND UP1, UPT, UR8, URZ, UPT ;  /* 0x000000ff0800728c */ /* 0x000fd2000bf25270 */
[----:B------:R-:W-:Y:S05]  /*4c90*/  BRA.U UP1, `(.L_x_99) ;  /* 0x0000000d01787547 */ /* 0x000fea000b800000 */
[----:B------:R-:W-:Y:S01]  /*4ca0*/  UMOV UR4, 0x40 ;  /* 0x0000004000047882 */ /* 0x000fe20000000000 */
[----:B------:R-:W-:Y:S01]  /*4cb0*/  NOP ;  /* 0x0000000000007918 */ /* 0x000fe20000000000 */
[----:B------:R-:W-:Y:S01]  /*4cc0*/  ULEA UR4, UR37, UR4, 0x18 ;  /* 0x0000000425047291 */ /* 0x000fe2000f8ec0ff */
[----:B------:R-:W-:Y:S02]  /*4cd0*/  UMOV UR5, 0x400 ;  /* 0x0000040000057882 */ /* 0x000fe40000000000 */
[----:B------:R-:W-:-:S06]  /*4ce0*/  ULEA UR37, UR37, UR5, 0x18 ;  /* 0x0000000525257291 */ /* 0x000fcc000f8ec0ff */
[----:B------:R-:W1:Y:S02]  /*4cf0*/  LDS.U8 R0, [UR4+0x1c] ;  /* 0x00001c04ff007984 */ /* 0x000e640008000000 */
[----:B-1----:R-:W-:-:S13]  /*4d00*/  ISETP.NE.AND P0, PT, R0, RZ, PT ;  /* 0x000000ff0000720c */ /* 0x002fda0003f05270 */
[----:B------:R-:W-:Y:S05]  /*4d10*/  @P0 BRA `(.L_x_100) ;  /* 0x0000000000580947 */ /* 0x000fea0003800000 */
[----:B------:R-:W-:-:S13]  /*4d20*/  ELECT P0, URZ, PT ;  /* 0x0000000000ff782f */ /* 0x000fda0003800000 */
[----:B------:R-:W-:Y:S05]  /*4d30*/  @!P0 BRA `(.L_x_101) ;  /* 0x0000000000608947 */ /* 0x000fea0003800000 */
[----:B------:R-:W-:Y:S01]  /*4d40*/  UMOV UR5, 0x10 ;  /* 0x0000001000057882 */ /* 0x000fe20000000000 */
[----:B------:R-:W-:Y:S01]  /*4d50*/  HFMA2 R0, -RZ, RZ, 0, 5.9604644775390625e-08 ;  /* 0x00000001ff007431 */ /* 0x000fe200000001ff */
[----:B------:R-:W-:-:S03]  /*4d60*/  MOV R2, 0xffff ;  /* 0x0000ffff00027802 */ /* 0x000fc60000000f00 */
[----:B------:R-:W-:Y:S04]  /*4d70*/  DEPBAR.LE SB1, 0x36 ;  /* 0x00009d800000791a */ /* 0x000fe80000000000 */
[----:B------:R-:W1:Y:S02]  /*4d80*/  UTCATOMSWS.FIND_AND_SET.ALIGN UP0, UR5, UR5 ;  /* 0x00000005000575e3 */ /* 0x000e640008000800 */
[----:B-1----:R-:W-:Y:S01]  /*4d90*/  MOV R3, UR5 ;  /* 0x0000000500037c02 */ /* 0x002fe20008000f00 */
[----:B------:R-:W-:Y:S06]  /*4da0*/  BRA.U UP0, `(.L_x_102) ;  /* 0x0000000100187547 */ /* 0x000fec000b800000 */
.L_x_103:
[----:B------:R-:W-:Y:S05]  /*4db0*/  NANOSLEEP 0x64 ;  /* 0x000000640000795d */ /* 0x000fea0003800000 */
[----:B------:R-:W-:-:S05]  /*4dc0*/  UMOV UR5, 0x10 ;  /* 0x0000001000057882 */ /* 0x000fca0000000000 */
[----:B------:R-:W-:Y:S04]  /*4dd0*/  DEPBAR.LE SB1, 0x36 ;  /* 0x00009d800000791a */ /* 0x000fe80000000000 */
[----:B------:R-:W1:Y:S02]  /*4de0*/  UTCATOMSWS.FIND_AND_SET.ALIGN UP0, UR5, UR5 ;  /* 0x00000005000575e3 */ /* 0x000e640008000800 */
[----:B-1----:R-:W-:Y:S01]  /*4df0*/  MOV R3, UR5 ;  /* 0x0000000500037c02 */ /* 0x002fe20008000f00 */
[----:B------:R-:W-:Y:S05]  /*4e00*/  BRA.U !UP0, `(.L_x_103) ;  /* 0xfffffffd08e87547 */ /* 0x000fea000b83ffff */
.L_x_102:
[-C--:B------:R-:W-:Y:S02]  /*4e10*/  SHF.L.U32 R2, R2, R3.reuse, RZ ;  /* 0x0000000302027219 */ /* 0x080fe400000006ff */
[----:B------:R-:W-:Y:S01]  /*4e20*/  SHF.L.U32 R0, R0, R3, RZ ;  /* 0x0000000300007219 */ /* 0x000fe200000006ff */
[----:B------:R-:W-:Y:S02]  /*4e30*/  IMAD.SHL.U32 R3, R3, 0x20, RZ ;  /* 0x0000002003037824 */ /* 0x000fe400078e00ff */
[----:B------:R1:W-:Y:S04]  /*4e40*/  ATOMS.OR RZ, [UR4+0x14], R2 ;  /* 0x00001402ffff798c */ /* 0x0003e8000b000004 */
[----:B------:R1:W-:Y:S04]  /*4e50*/  ATOMS.OR RZ, [UR4+0x18], R0 ;  /* 0x00001800ffff798c */ /* 0x0003e8000b000004 */
[----:B------:R1:W-:Y:S01]  /*4e60*/  STS [UR37+0x430], R3 ;  /* 0x00043003ff007988 */ /* 0x0003e20008000825 */
[----:B------:R-:W-:Y:S05]  /*4e70*/  BRA `(.L_x_101) ;  /* 0x0000000000107947 */ /* 0x000fea0003800000 */
.L_x_100:
[----:B------:R-:W-:Y:S02]  /*4e80*/  MOV R0, 0xffffffff ;  /* 0xffffffff00007802 */ /* 0x000fe40000000f00 */
[----:B------:R-:W-:-:S03]  /*4e90*/  MOV R2, 0x4ec0 ;  /* 0x00004ec000027802 */ /* 0x000fc60000000f00 */
[----:B------:R1:W-:Y:S04]  /*4ea0*/  STS [UR37+0x430], R0 ;  /* 0x00043000ff007988 */ /* 0x0003e80008000825 */
[----:B-1-3-5:R-:W-:Y:S05]  /*4eb0*/  CALL.REL.NOINC `($__internal_1_$__cuda_sm10x_tcgen05_guardrail_trap_phase_invalid_during_alloc) ;  /* 0x0000004c00d47944 */ /* 0x02afea0003c00000 */
.L_x_101:
[----:B------:R-:W-:Y:S05]  /*4ec0*/  WARPSYNC.ALL ;  /* 0x0000000000007948 */ /* 0x000fea0003800000 */
[----:B------:R-:W2:Y:S01]  /*4ed0*/  S2UR UR6, SR_CgaCtaId ;  /* 0x00000000000679c3 */ /* 0x000ea20000008800 */
[----:B------:R-:W-:Y:S01]  /*4ee0*/  UMOV UR4, 0x400 ;  /* 0x0000040000047882 */ /* 0x000fe20000000000 */
[----:B------:R-:W-:-:S06]  /*4ef0*/  NOP ;  /* 0x0000000000007918 */ /* 0x000fcc0000000000 */
[----:B------:R-:W-:Y:S06]  /*4f00*/  BAR.ARV 0x6, 0xa0 ;  /* 0x0182800000007b1d */ /* 0x000fec0000002000 */
[----:B------:R-:W4:Y:S01]  /*4f10*/  LDCU UR7, c[0x0][0x38c] ;  /* 0x00007180ff0777ac */ /* 0x000f220008000800 */
[----:B------:R-:W-:Y:S01]  /*4f20*/  IMAD.MOV.U32 R11, RZ, RZ, 0x1 ;  /* 0x00000001ff0b7424 */ /* 0x000fe200078e00ff */
[----:B------:R-:W-:Y:S01]  /*4f30*/  CS2R R8, SRZ ;  /* 0x0000000000087805 */ /* 0x000fe2000001ff00 */
[----:B------:R-:W-:Y:S01]  /*4f40*/  IMAD.MOV.U32 R10, RZ, RZ, RZ ;  /* 0x000000ffff0a7224 */ /* 0x000fe200078e00ff */
[----:B------:R-:W-:Y:S01]  /*4f50*/  UMOV UR17, URZ ;  /* 0x000000ff00117c82 */ /* 0x000fe20008000000 */
[----:B------:R-:W-:Y:S01]  /*4f60*/  UMOV UR16, URZ ;  /* 0x000000ff00107c82 */ /* 0x000fe20008000000 */
[----:B------:R-:W-:Y:S01]  /*4f70*/  UMOV UR20, 0x0 ;  /* 0x0000000000147882 */ /* 0x000fe20000000000 */
[----:B------:R-:W-:Y:S01]  /*4f80*/  UMOV UR21, 0x4108410 ;  /* 0x0410841000157882 */ /* 0x000fe20000000000 */
[----:B--2---:R-:W-:Y:S01]  /*4f90*/  ULEA UR6, UR6, UR4, 0x18 ;  /* 0x0000000406067291 */ /* 0x004fe2000f8ec0ff */
[----:B------:R-:W2:Y:S03]  /*4fa0*/  LDCU UR4, c[0x0][0x38c] ;  /* 0x00007180ff0477ac */ /* 0x000ea60008000800 */
[----:B------:R-:W-:-:S02]  /*4fb0*/  UIADD3 UR11, UPT, UPT, UR6, 0x1d800, URZ ;  /* 0x0001d800060b7890 */ /* 0x000fc4000fffe0ff */
[----:B----4-:R-:W-:-:S03]  /*4fc0*/  UIADD3 UR7, UPT, UPT, UR7, 0x1f, URZ ;  /* 0x0000001f07077890 */ /* 0x010fc6000fffe0ff */
[----:B-1----:R-:W1:Y:S01]  /*4fd0*/  LDS R0, [UR6+0x430] ;  /* 0x00043006ff007984 */ /* 0x002e620008000800 */
[----:B------:R-:W-:Y:S02]  /*4fe0*/  UIADD3 UR18, UPT, UPT, UR6, 0x2800, URZ ;  /* 0x0000280006127890 */ /* 0x000fe4000fffe0ff */
[----:B------:R-:W-:Y:S02]  /*4ff0*/  USHF.R.S32.HI UR5, URZ, 0x1f, UR7 ;  /* 0x0000001fff057899 */ /* 0x000fe40008011407 */
[----:B------:R-:W-:Y:S02]  /*5000*/  USHF.R.U32.HI UR11, URZ, 0x4, UR11 ;  /* 0x00000004ff0b7899 */ /* 0x000fe4000801160b */
[----:B------:R-:W-:Y:S02]  /*5010*/  ULEA.HI UR5, UR5, UR7, URZ, 0x5 ;  /* 0x0000000705057291 */ /* 0x000fe4000f8f28ff */
[----:B------:R-:W-:Y:S02]  /*5020*/  USHF.R.U32.HI UR18, URZ, 0x4, UR18 ;  /* 0x00000004ff127899 */ /* 0x000fe40008011612 */
[----:B------:R-:W-:-:S02]  /*5030*/  USHF.R.S32.HI UR5, URZ, 0x5, UR5 ;  /* 0x00000005ff057899 */ /* 0x000fc40008011405 */
[----:B------:R-:W-:Y:S02]  /*5040*/  ULOP3.LUT UR11, UR11, 0x3fff, URZ, 0xc0, !UPT ;  /* 0x00003fff0b0b7892 */ /* 0x000fe4000f8ec0ff */
[----:B------:R-:W-:Y:S02]  /*5050*/  UISETP.LT.AND UP0, UPT, UR5, 0x1, UPT ;  /* 0x000000010500788c */ /* 0x000fe4000bf01270 */
[----:B------:R-:W-:Y:S02]  /*5060*/  ULOP3.LUT UR18, UR18, 0x3fff, URZ, 0xc0, !UPT ;  /* 0x00003fff12127892 */ /* 0x000fe4000f8ec0ff */
[----:B------:R-:W-:Y:S02]  /*5070*/  USEL UR10, UR5, 0x1, !UP0 ;  /* 0x00000001050a7887 */ /* 0x000fe4000c000000 */
[----:B------:R-:W-:Y:S02]  /*5080*/  ULOP3.LUT UR11, UR11, 0x10000, URZ, 0xfc, !UPT ;  /* 0x000100000b0b7892 */ /* 0x000fe4000f8efcff */
[----:B------:R-:W-:-:S02]  /*5090*/  UIADD3 UR10, UPT, UPT, -UR10, URZ, URZ ;  /* 0x000000ff0a0a7290 */ /* 0x000fc4000fffe1ff */
[----:B--2---:R-:W-:Y:S01]  /*50a0*/  UISETP.GE.AND UP3, UPT, UR4, 0x1, UPT ;  /* 0x000000010400788c */ /* 0x004fe2000bf66270 */
[----:B-1----:R-:W-:-:S15]  /*50b0*/  R2UR UR19, R0 ;  /* 0x00000000001372ca */ /* 0x002fde00000e0000 */
.L_x_110:
[----:B------:R-:W-:Y:S02]  /*50c0*/  LEA R0, R10, UR6, 0x3 ;  /* 0x000000060a007c11 */ /* 0x000fe4000f8e18ff */
[----:B------:R-:W-:Y:S02]  /*50d0*/  SHF.L.U32 R5, R9, 0x1f, RZ ;  /* 0x0000001f09057819 */ /* 0x000fe400000006ff */
[----:B------:R-:W-:Y:S01]  /*50e0*/  PLOP3.LUT P0, PT, PT, PT, UP3, 0x80, 0x8 ;  /* 0x000000000008781c */ /* 0x000fe20003f0f038 */
[----:B------:R-:W-:Y:S01]  /*50f0*/  VIADD R3, R0, 0x390 ;  /* 0x0000039000037836 */ /* 0x000fe20000000000 */
[----:B-1----:R-:W1:Y:S02]  /*5100*/  SYNCS.PHASECHK.TRANS64.TRYWAIT P1, [R0+URZ+0x380], R5 ;  /* 0x00038005000075a7 */ /* 0x002e6400080211ff */
[----:B-1--4-:R-:W-:Y:S09]  /*5110*/  @!P1 BRA `(.L_x_104) ;  /* 0x0000004800089947 */ /* 0x012ff20003800000 */
.L_x_261:
[----:B------:R-:W-:Y:S01]  /*5120*/  LEA R4, R10, UR6, 0x4 ;  /* 0x000000060a047c11 */ /* 0x000fe2000f8e20ff */
[----:B------:R-:W-:Y:S01]  /*5130*/  @UP3 ULEA UR4, UR16, UR6, 0x3 ;  /* 0x0000000610043291 */ /* 0x000fe2000f8e18ff */
[----:B------:R-:W-:Y:S01]  /*5140*/  PLOP3.LUT P2, PT, PT, PT, PT, 0x80, 0x8 ;  /* 0x000000000008781c */ /* 0x000fe20003f4f070 */
[----:B------:R-:W-:Y:S01]  /*5150*/  ULEA UR9, UR17, UR6, 0x3 ;  /* 0x0000000611097291 */ /* 0x000fe2000f8e18ff */
[----:B------:R-:W-:Y:S02]  /*5160*/  PRMT R3, RZ, 0x654, R3 ;  /* 0x00000654ff037816 */ /* 0x000fe40000000003 */
[----:B-1----:R-:W1:Y:S01]  /*5170*/  LDS.128 R4, [R4+0x410] ;  /* 0x0004100004047984 */ /* 0x002e620000000c00 */
[----:B------:R-:W-:Y:S02]  /*5180*/  @P0 SHF.L.U32 R2, R8, 0x1f, RZ ;  /* 0x0000001f08020819 */ /* 0x000fe400000006ff */
[----:B------:R-:W-:Y:S01]  /*5190*/  SHF.L.U32 R0, R11, 0x1f, RZ ;  /* 0x0000001f0b007819 */ /* 0x000fe200000006ff */
[----:B------:R-:W-:Y:S01]  /*51a0*/  @!PT LDS RZ, [RZ] ;  /* 0x00000000fffff984 */ /* 0x000fe20000000800 */
[----:B------:R-:W-:Y:S01]  /*51b0*/  @!PT LDS RZ, [RZ] ;  /* 0x00000000fffff984 */ /* 0x000fe20000000800 */
[----:B------:R-:W-:Y:S01]  /*51c0*/  @!PT LDS RZ, [RZ] ;  /* 0x00000000fffff984 */ /* 0x000fe20000000800 */
[----:B------:R-:W-:Y:S01]  /*51d0*/  @!PT LDS RZ, [RZ] ;  /* 0x00000000fffff984 */ /* 0x000fe20000000800 */
[----:B------:R2:W-:Y:S06]  /*51e0*/  MEMBAR.ALL.CTA ;  /* 0x0000000000007992 */ /* 0x0005ec0000008000 */
[----:B--2---:R-:W2:Y:S02]  /*51f0*/  FENCE.VIEW.ASYNC.S ;  /* 0x00000000000073c6 */ /* 0x004ea40000000000 */
[----:B--2---:R2:W-:Y:S01]  /*5200*/  SYNCS.ARRIVE.TRANS64.RED.A1T0 RZ, [R3+URZ], RZ ;  /* 0x000000ff03ff79a7 */ /* 0x0045e200081004ff */
[----:B------:R2:W4:Y:S01]  /*5210*/  @P0 SYNCS.PHASECHK.TRANS64.TRYWAIT P2, [UR4], R2 ;  /* 0x00000002ff0005a7 */ /* 0x0005220008041104 */
[----:B-1----:R-:W-:Y:S01]  /*5220*/  LOP3.LUT P1, RZ, R6, 0x1, RZ, 0xc0, !PT ;  /* 0x0000000106ff7812 */ /* 0x002fe2000782c0ff */
[----:B------:R-:W1:Y:S02]  /*5230*/  SYNCS.PHASECHK.TRANS64.TRYWAIT P0, [UR9+0x3c0], R0 ;  /* 0x0003c000ff0075a7 */ /* 0x000e640008001109 */
[----:B-12-4-:R-:W-:Y:S10]  /*5240*/  @!P0 BRA `(.L_x_105) ;  /* 0x0000004400d08947 */ /* 0x016ff40003800000 */
.L_x_263:
[----:B------:R-:W-:Y:S01]  /*5250*/  IADD3 R10, PT, PT, R10, 0x1, RZ ;  /* 0x000000010a0a7810 */ /* 0x000fe20007ffe0ff */
[----:B------:R-:W-:Y:S06]  /*5260*/  BRA.U !UP3, `(.L_x_106) ;  /* 0x000000010ba47547 */ /* 0x000fec000b800000 */
[----:B------:R-:W-:Y:S02]  /*5270*/  ULEA.HI UR8, UR17, UR17, URZ, 0x1 ;  /* 0x0000001111087291 */ /* 0x000fe4000f8f08ff */
[----:B------:R-:W-:Y:S02]  /*5280*/  UPLOP3.LUT UP4, UPT, UPT, UPT, UPT, 0x40, 0x4 ;  /* 0x000000000004789c */ /* 0x000fe40003f8e870 */
[----:B------:R-:W-:Y:S02]  /*5290*/  USHF.L.U32 UR4, UR8, 0x5, URZ ;  /* 0x0000000508047899 */ /* 0x000fe400080006ff */
[----:B------:R-:W-:Y:S02]  /*52a0*/  ULOP3.LUT UR8, UR8, 0xffe, URZ, 0xc0, !UPT ;  /* 0x00000ffe08087892 */ /* 0x000fe4000f8ec0ff */
[----:B------:R-:W-:Y:S02]  /*52b0*/  ULOP3.LUT UR4, UR4, 0xffffffc0, URZ, 0xc0, !UPT ;  /* 0xffffffc004047892 */ /* 0x000fe4000f8ec0ff */
[----:B------:R-:W-:-:S02]  /*52c0*/  UIADD3 UR8, UPT, UPT, -UR8, UR17, URZ ;  /* 0x0000001108087290 */ /* 0x000fc4000fffe1ff */
[----:B------:R-:W-:Y:S01]  /*52d0*/  UIADD3 UR4, UPT, UPT, UR19, UR4, URZ ;  /* 0x0000000413047290 */ /* 0x000fe2000fffe0ff */
[----:B------:R-:W-:Y:S01]  /*52e0*/  UMOV UR15, UR10 ;  /* 0x0000000a000f7c82 */ /* 0x000fe20008000000 */
[----:B------:R-:W-:Y:S02]  /*52f0*/  UMOV UR14, UR5 ;  /* 0x00000005000e7c82 */ /* 0x000fe40008000000 */
[----:B------:R-:W-:Y:S01]  /*5300*/  ULEA UR8, UR8, UR4, 0x14 ;  /* 0x0000000408087291 */ /* 0x000fe2000f8ea0ff */
[----:B------:R-:W-:-:S11]  /*5310*/  UMOV UR13, UR16 ;  /* 0x00000010000d7c82 */ /* 0x000fd60008000000 */
.L_x_109:
[----:B------:R-:W-:Y:S02]  /*5320*/  UIADD3 UR15, UPT, UPT, UR15, 0x1, URZ ;  /* 0x000000010f0f7890 */ /* 0x000fe4000fffe0ff */
[----:B--2---:R-:W-:Y:S02]  /*5330*/  ULEA UR7, UR13, UR6, 0x3 ;  /* 0x000000060d077291 */ /* 0x004fe4000f8e18ff */
[----:B------:R-:W-:Y:S01]  /*5340*/  UISETP.NE.AND UP0, UPT, UR15, URZ, UPT ;  /* 0x000000ff0f00728c */ /* 0x000fe2000bf05270 */
[----:B----4-:R-:W-:Y:S10]  /*5350*/  @P2 BRA `(.L_x_107) ;  /* 0x00000000000c2947 */ /* 0x010ff40003800000 */
[----:B-1----:R-:W-:Y:S04]  /*5360*/  SHF.L.U32 R3, R8, 0x1f, RZ ;  /* 0x0000001f08037819 */ /* 0x002fe800000006ff */
[----:B------:R-:W1:Y:S02]  /*5370*/  SYNCS.PHASECHK.TRANS64.TRYWAIT P0, [UR7], R3 ;  /* 0x00000003ff0075a7 */ /* 0x000e640008001107 */
[----:B-1----:R-:W-:Y:S05]  /*5380*/  @!P0 BRA `(.L_x_108) ;  /* 0x0000004400988947 */ /* 0x002fea0003800000 */
.L_x_107:
[----:B------:R-:W-:Y:S01]  /*5390*/  UISETP.NE.AND UP1, UPT, UR14, 0x1, UPT ;  /* 0x000000010e00788c */ /* 0x000fe2000bf25270 */
[----:B------:R-:W-:Y:S01]  /*53a0*/  PLOP3.LUT P2, PT, PT, PT, PT, 0x80, 0x8 ;  /* 0x000000000008781c */ /* 0x000fe20003f4f070 */
[----:B------:R-:W-:Y:S02]  /*53b0*/  UIADD3 UR16, UPT, UPT, UR13, 0x1, URZ ;  /* 0x000000010d107890 */ /* 0x000fe4000fffe0ff */
[----:B------:R-:W-:Y:S02]  /*53c0*/  UIADD3 UR7, UPT, UPT, UR7, 0x1b0, URZ ;  /* 0x000001b007077890 */ /* 0x000fe4000fffe0ff */
[----:B------:R-:W-:Y:S01]  /*53d0*/  UISETP.NE.AND UP2, UPT, UR16, 0x36, UPT ;  /* 0x000000361000788c */ /* 0x000fe2000bf45270 */
[----:B------:R-:W-:Y:S01]  /*53e0*/  PLOP3.LUT P0, PT, PT, PT, UP1, 0x80, 0x8 ;  /* 0x000000000008781c */ /* 0x000fe20003f0f018 */
[----:B------:R-:W-:Y:S02]  /*53f0*/  UIADD3 UR14, UPT, UPT, UR14, -0x1, URZ ;  /* 0xffffffff0e0e7890 */ /* 0x000fe4000fffe0ff */
[----:B------:R-:W-:Y:S02]  /*5400*/  USEL UR12, URZ, 0x1, UP2 ;  /* 0x00000001ff0c7887 */ /* 0x000fe40009000000 */
[----:B------:R-:W-:Y:S01]  /*5410*/  USEL UR16, UR16, URZ, UP2 ;  /* 0x000000ff10107287 */ /* 0x000fe20009000000 */
[----:B------:R-:W-:Y:S01]  /*5420*/  UMOV UR23, 0x80004020 ;  /* 0x8000402000177882 */ /* 0x000fe20000000000 */
[----:B------:R-:W-:Y:S02]  /*5430*/  UMOV UR25, 0xc0004010 ;  /* 0xc000401000197882 */ /* 0x000fe40000000000 */
[----:B------:R-:W-:Y:S01]  /*5440*/  @UP1 ULEA UR4, UR16, UR6, 0x3 ;  /* 0x0000000610041291 */ /* 0x000fe2000f8e18ff */
[----:B------:R-:W-:Y:S04]  /*5450*/  LOP3.LUT R8, R8, UR12, RZ, 0x3c, !PT ;  /* 0x0000000c08087c12 */ /* 0x000fe8000f8e3cff */
[----:B-1----:R-:W-:Y:S04]  /*5460*/  @P0 SHF.L.U32 R0, R8, 0x1f, RZ ;  /* 0x0000001f08000819 */ /* 0x002fe800000006ff */
[----:B------:R2:W4:Y:S01]  /*5470*/  @P0 SYNCS.PHASECHK.TRANS64.TRYWAIT P2, [UR4], R0 ;  /* 0x00000000ff0005a7 */ /* 0x0005220008041104 */
[----:B------:R-:W-:Y:S03]  /*5480*/  USHF.L.U32 UR4, UR13, 0x7, URZ ;  /* 0x000000070d047899 */ /* 0x000fe600080006ff */
[----:B------:R-:W-:Y:S01]  /*5490*/  UMOV UR13, UR16 ;  /* 0x00000010000d7c82 */ /* 0x000fe20008000000 */
[----:B------:R-:W-:Y:S02]  /*54a0*/  UIADD3 UR22, UPT, UPT, UR18, UR4, URZ ;  /* 0x0000000412167290 */ /* 0x000fe4000fffe0ff */
[----:B------:R-:W-:Y:S09]  /*54b0*/  UIADD3 UR24, UPT, UPT, UR4, UR11, URZ ;  /* 0x0000000b04187290 */ /* 0x000ff2000fffe0ff */
[----:B------:R2:W-:Y:S01]  /*54c0*/  UTCQMMA gdesc[UR22], gdesc[UR24], tmem[UR8], tmem[UR20], idesc[UR21], UP4 ;  /* 0x00ff1418160075ea */ /* 0x0005e2000a000308 */
[----:B------:R-:W-:Y:S01]  /*54d0*/  UPLOP3.LUT UP4, UPT, UPT, UPT, UPT, 0x80, 0x8 ;  /* 0x000000000008789c */ /* 0x000fe20003f8f070 */
[----:B------:R2:W-:Y:S01]  /*54e0*/  UTCBAR [UR7], URZ ;  /* 0x000000ff070073e9 */ /* 0x0005e200080000ff */
[----:B------:R-:W-:Y:S09]  /*54f0*/  BRA.U UP0, `(.L_x_109) ;  /* 0xfffffffd00887547 */ /* 0x000ff2000b83ffff */
.L_x_106:
[----:B------:R-:W-:Y:S01]  /*5500*/  UIADD3 UR17, UPT, UPT, UR17, 0x1, URZ ;  /* 0x0000000111117890 */ /* 0x000fe2000fffe0ff */
[C---:B------:R-:W-:Y:S01]  /*5510*/  ISETP.NE.AND P0, PT, R10.reuse, 0x2, PT ;  /* 0x000000020a00780c */ /* 0x040fe20003f05270 */
[----:B------:R-:W-:Y:S02]  /*5520*/  UIADD3 UR9, UPT, UPT, UR9, 0x3a0, URZ ;  /* 0x000003a009097890 */ /* 0x000fe4000fffe0ff */
[----:B------:R-:W-:Y:S01]  /*5530*/  UISETP.NE.AND UP0, UPT, UR17, 0x4, UPT ;  /* 0x000000041100788c */ /* 0x000fe2000bf05270 */
[----:B-12---:R-:W-:Y:S02]  /*5540*/  SEL R0, RZ, 0x1, P0 ;  /* 0x00000001ff007807 */ /* 0x006fe40000000000 */
[----:B------:R-:W-:Y:S01]  /*5550*/  SEL R10, R10, RZ, P0 ;  /* 0x000000ff0a0a7207 */ /* 0x000fe20000000000 */
[----:B------:R-:W-:Y:S01]  /*5560*/  USEL UR4, URZ, 0x1, UP0 ;  /* 0x00000001ff047887 */ /* 0x000fe20008000000 */
[----:B------:R-:W-:Y:S01]  /*5570*/  LOP3.LUT R9, R9, R0, RZ, 0x3c, !PT ;  /* 0x0000000009097212 */ /* 0x000fe200078e3cff */
[----:B------:R-:W-:Y:S01]  /*5580*/  USEL UR17, UR17, URZ, UP0 ;  /* 0x000000ff11117287 */ /* 0x000fe20008000000 */
[----:B------:R1:W-:Y:S03]  /*5590*/  UTCBAR [UR9], URZ ;  /* 0x000000ff090073e9 */ /* 0x0003e600080000ff */
[----:B------:R-:W-:Y:S01]  /*55a0*/  LOP3.LUT R11, R11, UR4, RZ, 0x3c, !PT ;  /* 0x000000040b0b7c12 */ /* 0x000fe2000f8e3cff */
[----:B------:R-:W-:Y:S07]  /*55b0*/  @P1 BRA `(.L_x_110) ;  /* 0xfffffff800c01947 */ /* 0x000fee000383ffff */
[----:B------:R-:W2:Y:S01]  /*55c0*/  S2UR UR4, SR_CgaCtaId ;  /* 0x00000000000479c3 */ /* 0x000ea20000008800 */
[----:B------:R-:W-:Y:S01]  /*55d0*/  ELECT P0, URZ, PT ;  /* 0x0000000000ff782f */ /* 0x000fe20003800000 */
[----:B------:R-:W-:Y:S01]  /*55e0*/  IMAD.MOV.U32 R0, RZ, RZ, 0x1 ;  /* 0x00000001ff007424 */ /* 0x000fe200078e00ff */
[----:B------:R-:W-:Y:S01]  /*55f0*/  UIADD3 UR6, UPT, UPT, UR6, 0x3c0, URZ ;  /* 0x000003c006067890 */ /* 0x000fe2000fffe0ff */
[----:B------:R-:W-:Y:S01]  /*5600*/  SHF.L.U32 R3, R11, 0x1f, RZ ;  /* 0x0000001f0b037819 */ /* 0x000fe200000006ff */
[----:B------:R-:W-:-:S03]  /*5610*/  UMOV UR5, 0x40 ;  /* 0x0000004000057882 */ /* 0x000fc60000000000 */
[----:B------:R-:W-:Y:S01]  /*5620*/  UVIRTCOUNT.DEALLOC.SMPOOL 0x80 ;  /* 0x000000800000784c */ /* 0x000fe20000000000 */
[----:B--2---:R-:W-:Y:S02]  /*5630*/  ULEA UR4, UR4, UR5, 0x18 ;  /* 0x0000000504047291 */ /* 0x004fe4000f8ec0ff */
[----:B------:R-:W-:-:S07]  /*5640*/  ULEA UR5, UR17, UR6, 0x3 ;  /* 0x0000000611057291 */ /* 0x000fce000f8e18ff */
[----:B------:R2:W-:Y:S02]  /*5650*/  @P0 STS.U8 [UR4+0x1c], R0 ;  /* 0x00001c00ff000988 */ /* 0x0005e40008000004 */
[----:B------:R-:W3:Y:S02]  /*5660*/  SYNCS.PHASECHK.TRANS64.TRYWAIT P0, [UR5], R3 ;  /* 0x00000003ff0075a7 */ /* 0x000ee40008001105 */
[----:B--23--:R-:W-:Y:S05]  /*5670*/  @!P0 BRA `(.L_x_111) ;  /* 0x0000004000f48947 */ /* 0x00cfea0003800000 */
.L_x_266:
[----:B------:R-:W-:-:S04]  /*5680*/  UIADD3 UR7, UPT, UPT, UR17, 0x1, URZ ;  /* 0x0000000111077890 */ /* 0x000fc8000fffe0ff */
[----:B------:R-:W-:-:S04]  /*5690*/  UISETP.NE.AND UP0, UPT, UR7, 0x4, UPT ;  /* 0x000000040700788c */ /* 0x000fc8000bf05270 */
[----:B------:R-:W-:Y:S02]  /*56a0*/  USEL UR8, URZ, 0x1, UP0 ;  /* 0x00000001ff087887 */ /* 0x000fe40008000000 */
[----:B------:R-:W-:-:S04]  /*56b0*/  USEL UR7, UR7, URZ, UP0 ;  /* 0x000000ff07077287 */ /* 0x000fc80008000000 */
[----:B------:R-:W-:Y:S01]  /*56c0*/  ULEA UR5, UR7, UR6, 0x3 ;  /* 0x0000000607057291 */ /* 0x000fe2000f8e18ff */
[----:B------:R-:W-:-:S04]  /*56d0*/  LOP3.LUT R2, R11, UR8, RZ, 0x3c, !PT ;  /* 0x000000080b027c12 */ /* 0x000fc8000f8e3cff */
[----:B--2---:R-:W-:-:S04]  /*56e0*/  SHF.L.U32 R3, R2, 0x1f, RZ ;  /* 0x0000001f02037819 */ /* 0x004fc800000006ff */
[----:B------:R-:W2:Y:S02]  /*56f0*/  SYNCS.PHASECHK.TRANS64.TRYWAIT P0, [UR5], R3 ;  /* 0x00000003ff0075a7 */ /* 0x000ea40008001105 */
[----:B--2---:R-:W-:Y:S05]  /*5700*/  @!P0 BRA `(.L_x_112) ;  /* 0x0000004000e88947 */ /* 0x004fea0003800000 */
.L_x_268:
        /* <DEDUP_REMOVED lines=9> */
.L_x_270:
[----:B------:R-:W-:-:S04]  /*57a0*/  UIADD3 UR7, UPT, UPT, UR7, 0x1, URZ ;  /* 0x0000000107077890 */ /* 0x000fc8000fffe0ff */
[----:B------:R-:W-:-:S04]  /*57b0*/  UISETP.NE.AND UP0, UPT, UR7, 0x4, UPT ;  /* 0x000000040700788c */ /* 0x000fc8000bf05270 */
[----:B------:R-:W-:Y:S02]  /*57c0*/  USEL UR5, URZ, 0x1, UP0 ;  /* 0x00000001ff057887 */ /* 0x000fe40008000000 */
[----:B------:R-:W-:-:S04]  /*57d0*/  USEL UR7, UR7, URZ, UP0 ;  /* 0x000000ff07077287 */ /* 0x000fc80008000000 */
[----:B------:R-:W-:Y:S01]  /*57e0*/  ULEA UR7, UR7, UR6, 0x3 ;  /* 0x0000000607077291 */ /* 0x000fe2000f8e18ff */
[----:B--2---:R-:W-:-:S04]  /*57f0*/  LOP3.LUT R3, R2, UR5, RZ, 0x3c, !PT ;  /* 0x0000000502037c12 */ /* 0x004fc8000f8e3cff */
[----:B------:R-:W-:-:S04]  /*5800*/  SHF.L.U32 R3, R3, 0x1f, RZ ;  /* 0x0000001f03037819 */ /* 0x000fc800000006ff */
[----:B------:R-:W2:Y:S02]  /*5810*/  SYNCS.PHASECHK.TRANS64.TRYWAIT P0, [UR7], R3 ;  /* 0x00000003ff0075a7 */ /* 0x000ea40008001107 */
[----:B--2---:R-:W-:Y:S05]  /*5820*/  @!P0 BRA `(.L_x_114) ;  /* 0x0000004000d08947 */ /* 0x004fea0003800000 */
.L_x_272:
[----:B------:R-:W-:Y:S01]  /*5830*/  NOP ;  /* 0x0000000000007918 */ /* 0x000fe20000000000 */
[----:B--2---:R-:W2:Y:S01]  /*5840*/  LDS R0, [UR4+0x14] ;  /* 0x00001404ff007984 */ /* 0x004ea20008000800 */
[----:B------:R-:W-:Y:S01]  /*5850*/  ULOP3.LUT UR6, UR19, 0xffff, URZ, 0xc0, !UPT ;  /* 0x0000ffff13067892 */ /* 0x000fe2000f8ec0ff */
[----:B------:R-:W-:Y:S01]  /*5860*/  UMOV UR8, 0xffff ;  /* 0x0000ffff00087882 */ /* 0x000fe20000000000 */
[----:B------:R-:W-:Y:S02]  /*5870*/  UMOV UR5, 0x1 ;  /* 0x0000000100057882 */ /* 0x000fe40000000000 */
[----:B------:R-:W-:-:S04]  /*5880*/  USHF.R.U32.HI UR6, URZ, 0x5, UR6 ;  /* 0x00000005ff067899 */ /* 0x000fc80008011606 */
[----:B------:R-:W-:Y:S02]  /*5890*/  USHF.L.U32 UR8, UR8, UR6, URZ ;  /* 0x0000000608087299 */ /* 0x000fe400080006ff */
[----:B------:R-:W-:-:S04]  /*58a0*/  USHF.L.U32 UR5, UR5, UR6, URZ ;  /* 0x0000000605057299 */ /* 0x000fc800080006ff */
[----:B--2---:R-:W-:-:S04]  /*58b0*/  LOP3.LUT R0, R0, UR8, RZ, 0xc0, !PT ;  /* 0x0000000800007c12 */ /* 0x004fc8000f8ec0ff */
[----:B------:R-:W-:-:S13]  /*58c0*/  ISETP.NE.AND P0, PT, R0, UR8, PT ;  /* 0x0000000800007c0c */ /* 0x000fda000bf05270 */
[----:B------:R-:W-:Y:S05]  /*58d0*/  @P0 BRA `(.L_x_115) ;  /* 0x0000000000580947 */ /* 0x000fea0003800000 */
[----:B------:R-:W2:Y:S02]  /*58e0*/  LDS R0, [UR4+0x18] ;  /* 0x00001804ff007984 */ /* 0x000ea40008000800 */
[----:B--2---:R-:W-:-:S04]  /*58f0*/  LOP3.LUT R0, R0, UR5, RZ, 0xc0, !PT ;  /* 0x0000000500007c12 */ /* 0x004fc8000f8ec0ff */
[----:B------:R-:W-:-:S13]  /*5900*/  ISETP.NE.AND P0, PT, R0, UR5, PT ;  /* 0x0000000500007c0c */ /* 0x000fda000bf05270 */
[----:B------:R-:W-:Y:S05]  /*5910*/  @P0 BRA `(.L_x_116) ;  /* 0x00000000003c0947 */ /* 0x000fea0003800000 */
[----:B------:R-:W2:Y:S01]  /*5920*/  S2R R2, SR_LANEID ;  /* 0x0000000000027919 */ /* 0x000ea20000000000 */
[----:B------:R-:W-:Y:S01]  /*5930*/  ULOP3.LUT UR8, URZ, UR8, URZ, 0x33, !UPT ;  /* 0x00000008ff087292 */ /* 0x000fe2000f8e33ff */
[----:B------:R-:W-:Y:S01]  /*5940*/  LOP3.LUT R4, RZ, UR5, RZ, 0x33, !PT ;  /* 0x00000005ff047c12 */ /* 0x000fe2000f8e33ff */
[----:B------:R-:W-:Y:S02]  /*5950*/  VOTEU.ANY UR7, UPT, PT ;  /* 0x0000000000077886 */ /* 0x000fe400038e0100 */
[----:B------:R-:W-:Y:S01]  /*5960*/  UFLO.U32 UR7, UR7 ;  /* 0x00000007000772bd */ /* 0x000fe200080e0000 */
[----:B------:R-:W3:Y:S01]  /*5970*/  REDUX UR5, R4 ;  /* 0x00000000040573c4 */ /* 0x000ee20000000000 */
[----:B------:R-:W-:-:S06]  /*5980*/  IMAD.U32 R0, RZ, RZ, UR8 ;  /* 0x00000008ff007e24 */ /* 0x000fcc000f8e00ff */
[----:B------:R1:W-:Y:S01]  /*5990*/  UTCATOMSWS.AND URZ, UR8 ;  /* 0x0000000800ff79e3 */ /* 0x0003e20008000000 */
[----:B------:R-:W4:Y:S01]  /*59a0*/  REDUX UR6, R0 ;  /* 0x00000000000673c4 */ /* 0x000f220000000000 */
[----:B--2---:R-:W-:Y:S01]  /*59b0*/  ISETP.EQ.U32.AND P0, PT, R2, UR7, PT ;  /* 0x0000000702007c0c */ /* 0x004fe2000bf02070 */
[----:B---3--:R-:W-:Y:S01]  /*59c0*/  IMAD.U32 R2, RZ, RZ, UR5 ;  /* 0x00000005ff027e24 */ /* 0x008fe2000f8e00ff */
[----:B----4-:R-:W-:-:S11]  /*59d0*/  MOV R3, UR6 ;  /* 0x0000000600037c02 */ /* 0x010fd60008000f00 */
[----:B------:R1:W-:Y:S04]  /*59e0*/  @P0 ATOMS.AND RZ, [UR4+0x14], R3 ;  /* 0x00001403ffff098c */ /* 0x0003e8000a800004 */
[----:B------:R1:W-:Y:S01]  /*59f0*/  @P0 ATOMS.AND RZ, [UR4+0x18], R2 ;  /* 0x00001802ffff098c */ /* 0x0003e2000a800004 */
[----:B------:R-:W-:Y:S05]  /*5a00*/  BRA `(.L_x_117) ;  /* 0x0000000000147947 */ /* 0x000fea0003800000 */
.L_x_116:
[----:B------:R-:W-:Y:S02]  /*5a10*/  MOV R2, 0x5a30 ;  /* 0x00005a3000027802 */ /* 0x000fe40000000f00 */
[----:B-1--45:R-:W-:Y:S05]  /*5a20*/  CALL.REL.NOINC `($__internal_0_$__cuda_sm10x_tcgen05_guardrail_trap_col_being_dealloced_not_returned_by_alloc) ;  /* 0x0000004000ec7944 */ /* 0x032fea0003c00000 */
[----:B------:R-:W-:Y:S05]  /*5a30*/  BRA `(.L_x_117) ;  /* 0x0000000000087947 */ /* 0x000fea0003800000 */
.L_x_115:
[----:B------:R-:W-:Y:S02]  /*5a40*/  MOV R2, 0x5a60 ;  /* 0x00005a6000027802 */ /* 0x000fe40000000f00 */
[----:B-1--45:R-:W-:Y:S05]  /*5a50*/  CALL.REL.NOINC `($__internal_2_$__cuda_sm10x_tcgen05_guardrail_trap_unallocated_columns_being_dealloced) ;  /* 0x0000004000f87944 */ /* 0x032fea0003c00000 */
.L_x_117:
[----:B------:R-:W-:Y:S01]  /*5a60*/  NOP ;  /* 0x0000000000007918 */ /* 0x000fe20000000000 */
[----:B-1----:R-:W-:Y:S05]  /*5a70*/  EXIT ;  /* 0x000000000000794d */ /* 0x002fea0003800000 */
.L_x_99:
[----:B------:R-:W-:-:S09]  /*5a80*/  UISETP.NE.OR UP2, UPT, UR8, 0x3, !UP2 ;  /* 0x000000030800788c */ /* 0x000fd2000d745670 */
[----:B------:R-:W-:Y:S05]  /*5a90*/  BRA.U UP2, `(.L_x_118) ;  /* 0x0000000902c87547 */ /* 0x000fea000b800000 */
[----:B------:R-:W1:Y:S01]  /*5aa0*/  LDCU.64 UR6, c[0x0][0x888] ;  /* 0x00011100ff0677ac */ /* 0x000e620008000a00 */
[----:B------:R-:W2:Y:S01]  /*5ab0*/  LDC R0, c[0x0][0xb30] ;  /* 0x0002cc00ff007b82 */ /* 0x000ea20000000800 */
[----:B------:R-:W-:Y:S01]  /*5ac0*/  IMAD.MOV.U32 R30, RZ, RZ, 0x1 ;  /* 0x00000001ff1e7424 */ /* 0x000fe200078e00ff */
[----:B------:R-:W-:Y:S01]  /*5ad0*/  CS2R R28, SRZ ;  /* 0x00000000001c7805 */ /* 0x000fe2000001ff00 */
[----:B------:R-:W4:Y:S01]  /*5ae0*/  LDCU.64 UR4, c[0x0][0x890] ;  /* 0x00011200ff0477ac */ /* 0x000f220008000a00 */
[----:B------:R-:W-:Y:S01]  /*5af0*/  IMAD.MOV.U32 R25, RZ, RZ, 0x1000 ;  /* 0x00001000ff197424 */ /* 0x000fe200078e00ff */
[----:B------:R-:W-:-:S03]  /*5b00*/  UMOV UR8, 0x400 ;  /* 0x0000040000087882 */ /* 0x000fc60000000000 */
[----:B------:R-:W3:Y:S01]  /*5b10*/  LDC R19, c[0x0][0x370] ;  /* 0x0000dc00ff137b82 */ /* 0x000ee20000000800 */
[----:B------:R-:W-:-:S07]  /*5b20*/  UPLOP3.LUT UP1, UPT, UPT, UPT, UPT, 0x40, 0x4 ;  /* 0x000000000004789c */ /* 0x000fce0003f2e870 */
[----:B------:R-:W3:Y:S01]  /*5b30*/  LDC R2, c[0x0][0xb0c] ;  /* 0x0002c300ff027b82 */ /* 0x000ee20000000800 */
[----:B-1----:R-:W-:Y:S02]  /*5b40*/  UISETP.NE.U32.AND UP2, UPT, UR6, URZ, UPT ;  /* 0x000000ff0600728c */ /* 0x002fe4000bf45070 */
[----:B------:R-:W-:Y:S02]  /*5b50*/  ULEA UR6, UR37, UR8, 0x18 ;  /* 0x0000000825067291 */ /* 0x000fe4000f8ec0ff */
[----:B------:R-:W-:Y:S02]  /*5b60*/  UISETP.NE.AND.EX UP2, UPT, UR7, URZ, UPT, UP2 ;  /* 0x000000ff0700728c */ /* 0x000fe4000bf45320 */
[----:B------:R-:W-:Y:S01]  /*5b70*/  UIADD3 UR7, UPT, UPT, UR6, 0x360, URZ ;  /* 0x0000036006077890 */ /* 0x000fe2000fffe0ff */
[----:B------:R-:W1:Y:S01]  /*5b80*/  LDC R18, c[0x0][0xb20] ;  /* 0x0002c800ff127b82 */ /* 0x000e620000000800 */
[----:B----4-:R-:W-:Y:S01]  /*5b90*/  UISETP.NE.U32.AND UP3, UPT, UR4, URZ, UPT ;  /* 0x000000ff0400728c */ /* 0x010fe2000bf65070 */
[----:B--2---:R-:W-:Y:S01]  /*5ba0*/  ISETP.NE.AND P1, PT, R0, 0x1, PT ;  /* 0x000000010000780c */ /* 0x004fe20003f25270 */
[----:B------:R-:W-:-:S02]  /*5bb0*/  UPRMT UR37, UR37, 0x654, UR7 ;  /* 0x0000065425257896 */ /* 0x000fc40008000007 */
[----:B------:R-:W-:-:S03]  /*5bc0*/  UISETP.NE.AND.EX UP3, UPT, UR5, URZ, UPT, UP3 ;  /* 0x000000ff0500728c */ /* 0x000fc6000bf65330 */
[----:B------:R-:W2:Y:S08]  /*5bd0*/  LDC.64 R32, c[0x0][0x348] ;  /* 0x0000d200ff207b82 */ /* 0x000eb00000000a00 */
[----:B------:R-:W4:Y:S08]  /*5be0*/  LDC.64 R16, c[0x0][0xb10] ;  /* 0x0002c400ff107b82 */ /* 0x000f300000000a00 */
[----:B------:R-:W1:Y:S08]  /*5bf0*/  LDC.64 R6, c[0x0][0xb18] ;  /* 0x0002c600ff067b82 */ /* 0x000e700000000a00 */
[----:B------:R-:W1:Y:S08]  /*5c00*/  LDC.64 R4, c[0x0][0xb28] ;  /* 0x0002ca00ff047b82 */ /* 0x000e700000000a00 */
[----:B---3--:R-:W1:Y:S02]  /*5c10*/  LDC R24, c[0x0][0x374] ;  /* 0x0000dd00ff187b82 */ /* 0x008e640000000800 */
.L_x_126:
[C---:B------:R-:W-:Y:S02]  /*5c20*/  LEA R0, R29.reuse, UR6, 0x3 ;  /* 0x000000061d007c11 */ /* 0x040fe4000f8e18ff */
[----:B------:R-:W-:Y:S02]  /*5c30*/  SHF.L.U32 R3, R28, 0x1f, RZ ;  /* 0x0000001f1c037819 */ /* 0x000fe400000006ff */
[----:B------:R-:W-:Y:S02]  /*5c40*/  LEA R20, R29, UR6, 0x4 ;  /* 0x000000061d147c11 */ /* 0x000fe4000f8e20ff */
[----:B---3--:R-:W3:Y:S02]  /*5c50*/  SYNCS.PHASECHK.TRANS64.TRYWAIT P0, [R0+URZ+0x380], R3 ;  /* 0x00038003000075a7 */ /* 0x008ee400080011ff */
[----:B---3--:R-:W-:Y:S05]  /*5c60*/  @!P0 BRA `(.L_x_119) ;  /* 0x0000003c00d88947 */ /* 0x008fea0003800000 */
.L_x_273:
[----:B------:R-:W-:Y:S01]  /*5c70*/  ISETP.GE.AND P0, PT, R40, 0x1, PT ;  /* 0x000000012800780c */ /* 0x000fe20003f06270 */
[----:B------:R-:W1:Y:S01]  /*5c80*/  LDS.128 R20, [R20+0x410] ;  /* 0x0004100014147984 */ /* 0x000e620000000c00 */
[----:B------:R-:W-:Y:S01]  /*5c90*/  ISETP.NE.U32.AND P4, PT, RZ, UR4, PT ;  /* 0x00000004ff007c0c */ /* 0x000fe2000bf85070 */
[----:B---3--:R-:W-:Y:S01]  /*5ca0*/  VIADD R0, R0, 0x390 ;  /* 0x0000039000007836 */ /* 0x008fe20000000000 */
[----:B------:R-:W-:Y:S02]  /*5cb0*/  SHF.L.U32 R26, R30, 0x1f, RZ ;  /* 0x0000001f1e1a7819 */ /* 0x000fe400000006ff */
[----:B------:R-:W-:Y:S02]  /*5cc0*/  ISETP.NE.AND.EX P4, PT, RZ, UR5, PT, P4 ;  /* 0x00000005ff007c0c */ /* 0x000fe4000bf85340 */
[----:B------:R-:W-:Y:S01]  /*5cd0*/  PRMT R0, RZ, 0x654, R0 ;  /* 0x00000654ff007816 */ /* 0x000fe20000000000 */
[----:B------:R-:W-:Y:S01]  /*5ce0*/  @!PT LDS RZ, [RZ] ;  /* 0x00000000fffff984 */ /* 0x000fe20000000800 */
[----:B------:R-:W-:Y:S01]  /*5cf0*/  @!PT LDS RZ, [RZ] ;  /* 0x00000000fffff984 */ /* 0x000fe20000000800 */
[----:B------:R-:W-:Y:S01]  /*5d00*/  @!PT LDS RZ, [RZ] ;  /* 0x00000000fffff984 */ /* 0x000fe20000000800 */
[----:B------:R-:W-:Y:S01]  /*5d10*/  @!PT LDS RZ, [RZ] ;  /* 0x00000000fffff984 */ /* 0x000fe20000000800 */
[----:B------:R3:W-:Y:S06]  /*5d20*/  MEMBAR.ALL.CTA ;  /* 0x0000000000007992 */ /* 0x0007ec0000008000 */
[----:B---3--:R-:W3:Y:S02]  /*5d30*/  FENCE.VIEW.ASYNC.S ;  /* 0x00000000000073c6 */ /* 0x008ee40000000000 */
[----:B---3--:R3:W-:Y:S01]  /*5d40*/  SYNCS.ARRIVE.TRANS64.RED.A1T0 RZ, [R0+URZ], RZ ;  /* 0x000000ff00ff79a7 */ /* 0x0087e200081004ff */
[----:B-1----:R-:W-:Y:S11]  /*5d50*/  LOP3.LUT P3, RZ, R22, 0x1, RZ, 0xc0, !PT ;  /* 0x0000000116ff7812 */ /* 0x002ff6000786c0ff */
[----:B------:R-:W-:Y:S02]  /*5d60*/  @!UPT UIADD3 URZ, UPT, UPT, URZ, URZ, URZ ;  /* 0x000000fffffff290 */ /* 0x000fe4000fffe0ff */
[----:B------:R-:W-:Y:S02]  /*5d70*/  @P3 MOV R13, R20 ;  /* 0x00000014000d3202 */ /* 0x000fe40000000f00 */
[----:B------:R-:W-:Y:S01]  /*5d80*/  @P3 LOP3.LUT R8, R21, 0xffff, RZ, 0xc0, !PT ;  /* 0x0000ffff15083812 */ /* 0x000fe200078ec0ff */
[----:B---3--:R-:W-:Y:S06]  /*5d90*/  @!P0 BRA `(.L_x_120) ;  /* 0x0000000000a48947 */ /* 0x008fec0003800000 */
[----:B------:R-:W-:Y:S01]  /*5da0*/  IMAD.HI.U32 R31, R24, R7, RZ ;  /* 0x00000007181f7227 */ /* 0x000fe200078e00ff */
[----:B------:R-:W-:Y:S02]  /*5db0*/  ISETP.NE.AND P0, PT, R6, 0x1, PT ;  /* 0x000000010600780c */ /* 0x000fe40003f05270 */
[----:B------:R-:W-:Y:S01]  /*5dc0*/  ISETP.NE.AND P2, PT, R40, 0x1, PT ;  /* 0x000000012800780c */ /* 0x000fe20003f45270 */
[----:B----4-:R-:W-:Y:S01]  /*5dd0*/  IMAD.HI.U32 R34, R19, R16, RZ ;  /* 0x0000001013227227 */ /* 0x010fe200078e00ff */
[----:B------:R-:W-:Y:S02]  /*5de0*/  SHF.R.U32.HI R31, RZ, R18, R31 ;  /* 0x00000012ff1f7219 */ /* 0x000fe4000001161f */
[----:B------:R-:W-:Y:S01]  /*5df0*/  ISETP.NE.AND P5, PT, R2, 0x1, PT ;  /* 0x000000010200780c */ /* 0x000fe20003fa5270 */
[----:B------:R-:W-:Y:S01]  /*5e00*/  IMAD.HI.U32 R36, R13, R16, RZ ;  /* 0x000000100d247227 */ /* 0x000fe200078e00ff */
[----:B------:R-:W-:Y:S02]  /*5e10*/  SHF.R.U32.HI R34, RZ, R17, R34 ;  /* 0x00000011ff227219 */ /* 0x000fe40000011622 */
[----:B------:R-:W-:Y:S01]  /*5e20*/  SEL R3, R24, R31, !P0 ;  /* 0x0000001f18037207 */ /* 0x000fe20004000000 */
[C---:B------:R-:W-:Y:S01]  /*5e30*/  IMAD.HI.U32 R31, R8.reuse, R7, RZ ;  /* 0x00000007081f7227 */ /* 0x040fe200078e00ff */
[----:B------:R-:W-:Y:S02]  /*5e40*/  SEL R11, R19, R34, !P5 ;  /* 0x00000022130b7207 */ /* 0x000fe40006800000 */
[----:B------:R-:W-:Y:S01]  /*5e50*/  SHF.R.U32.HI R36, RZ, R17, R36 ;  /* 0x00000011ff247219 */ /* 0x000fe20000011624 */
[----:B------:R-:W-:Y:S01]  /*5e60*/  IMAD.HI.U32 R38, R3, R4, RZ ;  /* 0x0000000403267227 */ /* 0x000fe200078e00ff */
[----:B------:R-:W-:Y:S03]  /*5e70*/  SHF.R.U32.HI R31, RZ, R18, R31 ;  /* 0x00000012ff1f7219 */ /* 0x000fe6000001161f */
[----:B------:R-:W-:Y:S01]  /*5e80*/  IMAD.HI.U32 R34, R11, R4, RZ ;  /* 0x000000040b227227 */ /* 0x000fe200078e00ff */
[----:B------:R-:W-:Y:S02]  /*5e90*/  @P2 SHF.R.U32.HI R3, RZ, R5, R38 ;  /* 0x00000005ff032219 */ /* 0x000fe40000011626 */
[----:B------:R-:W-:Y:S02]  /*5ea0*/  SEL R9, R8, R31, !P0 ;  /* 0x0000001f08097207 */ /* 0x000fe40004000000 */
[----:B------:R-:W-:Y:S01]  /*5eb0*/  @P2 SHF.R.U32.HI R11, RZ, R5, R34 ;  /* 0x00000005ff0b2219 */ /* 0x000fe20000011622 */
[C---:B------:R-:W-:Y:S01]  /*5ec0*/  IMAD R10, R40.reuse, R3, RZ ;  /* 0x00000003280a7224 */ /* 0x040fe200078e02ff */
[----:B------:R-:W-:Y:S01]  /*5ed0*/  SEL R3, R13, R36, !P5 ;  /* 0x000000240d037207 */ /* 0x000fe20006800000 */
[C---:B------:R-:W-:Y:S03]  /*5ee0*/  IMAD.HI.U32 R14, R9.reuse, R4, RZ ;  /* 0x00000004090e7227 */ /* 0x040fe600078e00ff */
[----:B------:R-:W-:Y:S01]  /*5ef0*/  ISETP.GE.AND P0, PT, R9, R10, PT ;  /* 0x0000000a0900720c */ /* 0x000fe20003f06270 */
[C---:B------:R-:W-:Y:S01]  /*5f00*/  IMAD R12, R40.reuse, R11, RZ ;  /* 0x0000000b280c7224 */ /* 0x040fe200078e02ff */
[-C--:B------:R-:W-:Y:S04]  /*5f10*/  SHF.R.U32.HI R14, RZ, R5.reuse, R14 ;  /* 0x00000005ff0e7219 */ /* 0x080fe8000001160e */
[----:B------:R-:W-:Y:S02]  /*5f20*/  ISETP.GE.OR P0, PT, R3, R12, P0 ;  /* 0x0000000c0300720c */ /* 0x000fe40000706670 */
[----:B------:R-:W-:Y:S05]  /*5f30*/  SEL R15, R9, R14, !P2 ;  /* 0x0000000e090f7207 */ /* 0x000fea0005000000 */
[----:B------:R-:W-:Y:S04]  /*5f40*/  IMAD.MOV R14, RZ, RZ, -R15 ;  /* 0x000000ffff0e7224 */ /* 0x000fe800078e0a0f */
[----:B------:R-:W-:Y:S02]  /*5f50*/  IMAD R14, R40, R14, R9 ;  /* 0x0000000e280e7224 */ /* 0x000fe400078e0209 */
[C---:B------:R-:W-:Y:S05]  /*5f60*/  @!P0 IMAD.HI.U32 R10, R3.reuse, R4, RZ ;  /* 0x00000004030a8227 */ /* 0x040fea00078e00ff */
[----:B------:R-:W-:Y:S04]  /*5f70*/  @!P0 SHF.R.U32.HI R10, RZ, R5, R10 ;  /* 0x00000005ff0a8219 */ /* 0x000fe8000001160a */
[----:B------:R-:W-:Y:S01]  /*5f80*/  @!P0 SEL R0, R3, R10, !P2 ;  /* 0x0000000a03008207 */ /* 0x000fe20005000000 */
[----:B------:R-:W-:Y:S03]  /*5f90*/  IMAD.MOV R10, RZ, RZ, -R3 ;  /* 0x000000ffff0a7224 */ /* 0x000fe600078e0a03 */
[----:B------:R-:W-:Y:S01]  /*5fa0*/  @!P0 IADD3 R15, PT, PT, R15, -R0, RZ ;  /* 0x800000000f0f8210 */ /* 0x000fe20007ffe0ff */
[----:B------:R-:W-:Y:S01]  /*5fb0*/  @!P0 IMAD R0, R11, R14, R0 ;  /* 0x0000000e0b008224 */ /* 0x000fe200078e0200 */
[----:B------:R-:W-:Y:S01]  /*5fc0*/  IADD3 R11, PT, PT, -R9, RZ, RZ ;  /* 0x000000ff090b7210 */ /* 0x000fe20007ffe1ff */
[----:B------:R-:W-:Y:S02]  /*5fd0*/  IMAD R13, R2, R10, R13 ;  /* 0x0000000a020d7224 */ /* 0x000fe400078e020d */
[----:B------:R-:W-:Y:S02]  /*5fe0*/  @!P0 IMAD R9, R15, R40, R3 ;  /* 0x000000280f098224 */ /* 0x000fe400078e0203 */
[----:B------:R-:W-:Y:S02]  /*5ff0*/  @!P0 IMAD.MOV.U32 R3, RZ, RZ, R0 ;  /* 0x000000ffff038224 */ /* 0x000fe400078e0000 */
[----:B------:R-:W-:Y:S02]  /*6000*/  IMAD R8, R6, R11, R8 ;  /* 0x0000000b06087224 */ /* 0x000fe400078e0208 */
[----:B------:R-:W-:Y:S02]  /*6010*/  IMAD R13, R3, R2, R13 ;  /* 0x00000002030d7224 */ /* 0x000fe400078e020d */
[----:B------:R-:W-:Y:S02]  /*6020*/  IMAD R8, R9, R6, R8 ;  /* 0x0000000609087224 */ /* 0x000fe400078e0208 */
.L_x_120:
[----:B------:R-:W-:Y:S05]  /*6030*/  BRA.U UP1, `(.L_x_121) ;  /* 0x0000000101107547 */ /* 0x000fea000b800000 */
[----:B------:R-:W-:Y:S04]  /*6040*/  MOV R0, UR13 ;  /* 0x0000000d00007c02 */ /* 0x000fe80008000f00 */
[----:B------:R-:W-:Y:S04]  /*6050*/  SHF.L.U32 R3, R0, 0x1f, RZ ;  /* 0x0000001f00037819 */ /* 0x000fe800000006ff */
[----:B------:R-:W1:Y:S02]  /*6060*/  SYNCS.PHASECHK.TRANS64.TRYWAIT P0, [UR6+0x378], R3 ;  /* 0x00037803ff0075a7 */ /* 0x000e640008001106 */
[----:B-1----:R-:W-:Y:S05]  /*6070*/  @!P0 BRA `(.L_x_122) ;  /* 0x0000003800e88947 */ /* 0x002fea0003800000 */
.L_x_121:
[----:B------:R-:W-:Y:S05]  /*6080*/  BRA.U !UP3, `(.L_x_123) ;  /* 0x000000010b347547 */ /* 0x000fea000b800000 */
[----:B------:R-:W-:Y:S01]  /*6090*/  UPLOP3.LUT UP0, UPT, UPT, UPT, UP2, 0x80, 0x8 ;  /* 0x000000000008789c */ /* 0x000fe20003f0f020 */
[----:B-1----:R-:W-:Y:S02]  /*60a0*/  HFMA2 R0, -RZ, RZ, 0, 5.9604644775390625e-08 ;  /* 0x00000001ff007431 */ /* 0x002fe400000001ff */
[----:B------:R-:W-:Y:S03]  /*60b0*/  IMAD.MOV.U32 R96, RZ, RZ, 0x1 ;  /* 0x00000001ff607424 */ /* 0x000fe600078e00ff */
[----:B------:R-:W-:Y:S05]  /*60c0*/  PLOP3.LUT P0, PT, PT, PT, UP0, 0x80, 0x8 ;  /* 0x000000000008781c */ /* 0x000fea0003f0f008 */
[----:B------:R-:W1:Y:S01]  /*60d0*/  @UP0 LDCU.64 UR8, c[0x0][0x888] ;  /* 0x00011100ff0807ac */ /* 0x000e620008000a00 */
[----:B------:R-:W-:Y:S07]  /*60e0*/  @UP0 UIMAD UR7, UR36, UR4, URZ ;  /* 0x00000004240702a4 */ /* 0x000fee000f8e02ff */
[----:B------:R-:W-:Y:S01]  /*60f0*/  @!P0 PRMT R96, R0, 0x7610, R96 ;  /* 0x0000761000608816 */ /* 0x000fe20000000060 */
[----:B-1----:R-:W-:Y:S03]  /*6100*/  @UP0 UIMAD.WIDE UR8, UR7, 0x4, UR8 ;  /* 0x00000004070808a5 */ /* 0x002fe6000f8e0208 */
[----:B------:R-:W1:Y:S03]  /*6110*/  @!UP0 LDCU UR7, c[0x0][0x880] ;  /* 0x00011000ff0787ac */ /* 0x000e660008000800 */
[----:B------:R-:W-:Y:S01]  /*6120*/  IMAD.U32 R10, RZ, RZ, UR8 ;  /* 0x00000008ff0a7e24 */ /* 0x000fe2000f8e00ff */
[----:B------:R-:W-:Y:S05]  /*6130*/  MOV R11, UR9 ;  /* 0x00000009000b7c02 */ /* 0x000fea0008000f00 */
[----:B-----5:R3:W5:Y:S02]  /*6140*/  @P0 LDG.E R49, desc[UR40][R10.64] ;  /* 0x000000280a310981 */ /* 0x020764000c1e1900 */
[----:B-1-3--:R-:W-:Y:S07]  /*6150*/  @!P0 IMAD.U32 R49, RZ, RZ, UR7 ;  /* 0x00000007ff318e24 */ /* 0x00afee000f8e00ff */
.L_x_123:
[----:B-----5:R-:W-:Y:S01]  /*6160*/  @!P4 FSETP.EQ.AND P5, PT, R49, RZ, PT ;  /* 0x000000ff3100c20b */ /* 0x020fe20003fa2000 */
[----:B------:R-:W-:Y:S01]  /*6170*/  @!UPT UIADD3 URZ, UPT, UPT, URZ, URZ, URZ ;  /* 0x000000fffffff290 */ /* 0x000fe2000fffe0ff */
[----:B------:R-:W-:Y:S11]  /*6180*/  @!P4 BRA `(.L_x_124) ;  /* 0x000000000014c947 */ /* 0x000ff60003800000 */
[----:B------:R-:W-:Y:S02]  /*6190*/  LOP3.LUT P0, RZ, R96, 0xff, RZ, 0xc0, !PT ;  /* 0x000000ff60ff7812 */ /* 0x000fe4000780c0ff */
[----:B------:R-:W-:Y:S04]  /*61a0*/  PLOP3.LUT P5, PT, PT, PT, UP0, 0x80, 0x8 ;  /* 0x000000000008781c */ /* 0x000fe80003faf008 */
[----:B------:R-:W-:Y:S07]  /*61b0*/  PLOP3.LUT P5, PT, P5, PT, PT, 0x8, 0x80 ;  /* 0x000000000080781c */ /* 0x000fee0002fae170 */
[----:B------:R-:W-:Y:S11]  /*61c0*/  @P0 FSETP.EQ.AND P5, PT, R49, RZ, PT ;  /* 0x000000ff3100020b */ /* 0x000ff60003fa2000 */
[----:B------:R-:W-:Y:S02]  /*61d0*/  @!UPT UIADD3 URZ, UPT, UPT, URZ, URZ, URZ ;  /* 0x000000fffffff290 */ /* 0x000fe4000fffe0ff */
.L_x_124:
[----:B------:R-:W3:Y:S01]  /*61e0*/  SYNCS.PHASECHK.TRANS64.TRYWAIT P4, [UR6+0x368], R26 ;  /* 0x0003681aff0075a7 */ /* 0x000ee20008081106 */
[----:B------:R-:W-:Y:S01]  /*61f0*/  @P3 SHF.R.U32.HI R27, RZ, 0x10, R21 ;  /* 0x00000010ff1b3819 */ /* 0x000fe20000011615 */
[----:B------:R-:W-:Y:S01]  /*6200*/  VIADD R29, R29, 0x1 ;  /* 0x000000011d1d7836 */ /* 0x000fe20000000000 */
[----:B------:R-:W5:Y:S08]  /*6210*/  LDC.64 R14, c[0x0][0xb10] ;  /* 0x0002c400ff0e7b82 */ /* 0x000f700000000a00 */
[----:B------:R-:W2:Y:S08]  /*6220*/  LDC.64 R10, c[0x0][0xb18] ;  /* 0x0002c600ff0a7b82 */ /* 0x000eb00000000a00 */
[----:B-1----:R-:W1:Y:S08]  /*6230*/  @!P1 LDC R0, c[0x0][0xb20] ;  /* 0x0002c800ff009b82 */ /* 0x002e700000000800 */
[----:B------:R-:W4:Y:S01]  /*6240*/  @!P1 LDC R3, c[0x0][0xb0c] ;  /* 0x0002c300ff039b82 */ /* 0x000f220000000800 */
[----:B-----5:R-:W-:Y:S05]  /*6250*/  @!P1 IMAD.HI.U32 R14, R13, R14, RZ ;  /* 0x0000000e0d0e9227 */ /* 0x020fea00078e00ff */
[----:B------:R-:W-:Y:S01]  /*6260*/  @!P1 SHF.R.U32.HI R14, RZ, R15, R14 ;  /* 0x0000000fff0e9219 */ /* 0x000fe2000001160e */
[----:B--2---:R-:W-:Y:S01]  /*6270*/  @!P1 IMAD.HI.U32 R11, R8, R11, RZ ;  /* 0x0000000b080b9227 */ /* 0x004fe200078e00ff */
[----:B------:R-:W-:Y:S04]  /*6280*/  @!P1 ISETP.NE.AND P0, PT, R10, 0x1, PT ;  /* 0x000000010a00980c */ /* 0x000fe80003f05270 */
[----:B-1----:R-:W-:Y:S02]  /*6290*/  @!P1 SHF.R.U32.HI R9, RZ, R0, R11 ;  /* 0x00000000ff099219 */ /* 0x002fe4000001160b */
[----:B----4-:R-:W-:Y:S02]  /*62a0*/  @!P1 ISETP.NE.AND P2, PT, R3, 0x1, PT ;  /* 0x000000010300980c */ /* 0x010fe40003f45270 */
[----:B------:R-:W-:Y:S02]  /*62b0*/  @!P1 SEL R9, R8, R9, !P0 ;  /* 0x0000000908099207 */ /* 0x000fe40004000000 */
[----:B------:R-:W-:Y:S02]  /*62c0*/  ELECT P0, URZ, PT ;  /* 0x0000000000ff782f */ /* 0x000fe40003800000 */
[----:B------:R-:W-:Y:S05]  /*62d0*/  @!P1 SEL R14, R13, R14, !P2 ;  /* 0x0000000e0d0e9207 */ /* 0x000fea0005000000 */
[----:B------:R-:W-:Y:S02]  /*62e0*/  @!P1 IMAD.IADD R0, R9, 0x1, -R14 ;  /* 0x0000000109009824 */ /* 0x000fe400078e0a0e */
[----:B------:R-:W-:Y:S02]  /*62f0*/  @!P1 IMAD.IADD R9, R14, 0x1, -R9 ;  /* 0x000000010e099824 */ /* 0x000fe400078e0a09 */
[----:B------:R-:W-:Y:S02]  /*6300*/  @!P1 IMAD R13, R0, R3, R13 ;  /* 0x00000003000d9224 */ /* 0x000fe400078e020d */
[----:B------:R-:W-:Y:S01]  /*6310*/  @!P1 IMAD R8, R9, R10, R8 ;  /* 0x0000000a09089224 */ /* 0x000fe200078e0208 */
[----:B---3--:R-:W-:Y:S06]  /*6320*/  @!P4 BRA `(.L_x_125) ;  /* 0x000000380054c947 */ /* 0x008fec0003800000 */
.L_x_276:
[----:B------:R-:W-:Y:S01]  /*6330*/  PLOP3.LUT P5, PT, P5, P0, PT, 0xf2, 0x2f ;  /* 0x00000000002f781c */ /* 0x000fe20002fa1e72 */
[----:B------:R-:W-:Y:S01]  /*6340*/  UMOV UR14, 0x0 ;  /* 0x00000000000e7882 */ /* 0x000fe20000000000 */
[----:B------:R-:W-:Y:S01]  /*6350*/  LOP3.LUT R30, R30, 0x1, RZ, 0x3c, !PT ;  /* 0x000000011e1e7812 */ /* 0x000fe200078e3cff */
[----:B------:R-:W-:Y:S01]  /*6360*/  UMOV UR15, 0x10000000 ;  /* 0x10000000000f7882 */ /* 0x000fe20000000000 */
[----:B------:R-:W-:Y:S01]  /*6370*/  UMOV UR12, UR36 ;  /* 0x00000024000c7c82 */ /* 0x000fe20008000000 */
[----:B------:R-:W-:Y:S08]  /*6380*/  @P3 R2UR UR36, R27 ;  /* 0x000000001b2432ca */ /* 0x000ff000000e0000 */
[----:B-1----:R-:W-:Y:S01]  /*6390*/  @!P5 IADD3 R3, P0, PT, R32, 0x580, RZ ;  /* 0x000005802003d810 */ /* 0x002fe20007f1e0ff */
[----:B------:R-:W-:Y:S01]  /*63a0*/  @!P5 IMAD.SHL.U32 R91, R91, 0x40, RZ ;  /* 0x000000405b5bd824 */ /* 0x000fe200078e00ff */
[----:B------:R-:W-:Y:S01]  /*63b0*/  VOTEU.ALL UP1, P5 ;  /* 0x0000000000ff7886 */ /* 0x000fe20002820000 */
[----:B------:R-:W-:Y:S01]  /*63c0*/  @!P5 IMAD.SHL.U32 R97, R97, 0x40, RZ ;  /* 0x000000406161d824 */ /* 0x000fe200078e00ff */
[----:B------:R-:W-:Y:S01]  /*63d0*/  @!P5 R2UR UR8, R3 ;  /* 0x000000000308d2ca */ /* 0x000fe200000e0000 */
[----:B------:R-:W-:Y:S01]  /*63e0*/  @!P5 IMAD.X R0, RZ, RZ, R33, P0 ;  /* 0x000000ffff00d224 */ /* 0x000fe200000e0621 */
[----:B------:R-:W-:Y:S01]  /*63f0*/  @!P5 R2UR UR10, R91 ;  /* 0x000000005b0ad2ca */ /* 0x000fe200000e0000 */
[----:B------:R-:W-:Y:S01]  /*6400*/  @!UP1 UIADD3 UR9, UPT, UPT, UR6, 0x360, URZ ;  /* 0x0000036006099890 */ /* 0x000fe2000fffe0ff */
[----:B------:R-:W-:Y:S01]  /*6410*/  @!P5 R2UR UR11, R97 ;  /* 0x00000000610bd2ca */ /* 0x000fe200000e0000 */
[----:B------:R-:W-:Y:S01]  /*6420*/  IMAD.IADD R91, R8, 0x1, R79 ;  /* 0x00000001085b7824 */ /* 0x000fe200078e024f */
[----:B------:R-:W-:Y:S01]  /*6430*/  @!P5 R2UR UR7, R0 ;  /* 0x000000000007d2ca */ /* 0x000fe200000e0000 */
[----:B------:R-:W-:Y:S01]  /*6440*/  IMAD.IADD R97, R13, 0x1, R90 ;  /* 0x000000010d617824 */ /* 0x000fe200078e025a */
[C---:B------:R-:W-:Y:S04]  /*6450*/  ISETP.NE.AND P0, PT, R29.reuse, 0x2, PT ;  /* 0x000000021d00780c */ /* 0x040fe80003f05270 */
[----:B------:R-:W-:Y:S01]  /*6460*/  SEL R3, RZ, 0x1, P0 ;  /* 0x00000001ff037807 */ /* 0x000fe20000000000 */
[----:B------:R-:W-:Y:S01]  /*6470*/  IMAD.U32 R10, RZ, RZ, UR8 ;  /* 0x00000008ff0a7e24 */ /* 0x000fe2000f8e00ff */
[----:B------:R-:W-:Y:S01]  /*6480*/  @!UP1 UIADD3 UR8, UPT, UPT, UR6, 0x600, URZ ;  /* 0x0000060006089890 */ /* 0x000fe2000fffe0ff */
[----:B------:R-:W-:Y:S01]  /*6490*/  SEL R29, R29, RZ, P0 ;  /* 0x000000ff1d1d7207 */ /* 0x000fe20000000000 */
[----:B------:R-:W-:Y:S01]  /*64a0*/  VOTEU.ALL UP1, P5 ;  /* 0x0000000000ff7886 */ /* 0x000fe20002820000 */
[----:B------:R-:W-:Y:S02]  /*64b0*/  LOP3.LUT R28, R28, R3, RZ, 0x3c, !PT ;  /* 0x000000031c1c7212 */ /* 0x000fe400078e3cff */
[----:B------:R-:W-:Y:S01]  /*64c0*/  IMAD.U32 R11, RZ, RZ, UR7 ;  /* 0x00000007ff0b7e24 */ /* 0x000fe2000f8e00ff */
[----:B------:R-:W-:Y:S04]  /*64d0*/  @!P5 R2UR UR16, R10 ;  /* 0x000000000a10d2ca */ /* 0x000fe800000e0000 */
[----:B------:R-:W-:Y:S11]  /*64e0*/  @!P5 R2UR UR17, R11 ;  /* 0x000000000b11d2ca */ /* 0x000ff600000e0000 */
[----:B------:R-:W-:Y:S02]  /*64f0*/  @!UPT UIADD3 URZ, UPT, UPT, URZ, URZ, URZ ;  /* 0x000000fffffff290 */ /* 0x000fe4000fffe0ff */
[----:B------:R3:W-:Y:S01]  /*6500*/  @!UP1 UTMALDG.3D [UR8], [UR16], desc[UR14] ;  /* 0x00000e08100095b4 */ /* 0x0007e20008011000 */
[----:B------:R3:W-:Y:S01]  /*6510*/  @!P5 SYNCS.ARRIVE.TRANS64.RED.A0TR RZ, [UR6+0x360], R25 ;  /* 0x00036019ffffd9a7 */ /* 0x0007e20008300406 */
[----:B------:R-:W-:Y:S01]  /*6520*/  UPLOP3.LUT UP1, UPT, UPT, UPT, UPT, 0x80, 0x8 ;  /* 0x000000000008789c */ /* 0x000fe20003f2f070 */
[----:B------:R-:W-:Y:S01]  /*6530*/  SYNCS.ARRIVE.TRANS64.RED.A1T0 RZ, [UR37], RZ ;  /* 0x000000ffffff79a7 */ /* 0x000fe20008100425 */
[----:B------:R-:W-:Y:S09]  /*6540*/  @P3 BRA `(.L_x_126) ;  /* 0xfffffff400b43947 */ /* 0x000ff2000383ffff */
[----:B------:R-:W-:Y:S07]  /*6550*/  MOV R0, UR6 ;  /* 0x0000000600007c02 */ /* 0x000fee0008000f00 */
.L_x_127:
[----:B-1----:R-:W-:-:S04]  /*6560*/  SHF.L.U32 R3, R30, 0x1f, RZ ;  /* 0x0000001f1e037819 */ /* 0x002fc800000006ff */
[----:B------:R1:W2:Y:S03]  /*6570*/  SYNCS.PHASECHK.TRANS64.TRYWAIT P0, [R0+URZ+0x368], R3 ;  /* 0x00036803000075a7 */ /* 0x0002a600080011ff */
[----:B--2---:R-:W-:Y:S05]  /*6580*/  @!P0 NANOSLEEP.SYNCS 0x989680 ;  /* 0x009896800000895d */ /* 0x004fea0003900000 */
[----:B------:R-:W2:Y:S02]  /*6590*/  @!P0 SYNCS.PHASECHK.TRANS64 P0, [R0+URZ+0x368], R3 ;  /* 0x00036803000085a7 */ /* 0x000ea400080010ff */
[----:B--23--:R-:W-:Y:S05]  /*65a0*/  @P0 EXIT ;  /* 0x000000000000094d */ /* 0x00cfea0003800000 */
[----:B------:R-:W-:Y:S05]  /*65b0*/  BRA `(.L_x_127) ;  /* 0xfffffffc00e87947 */ /* 0x000fea000383ffff */
.L_x_118:
[----:B------:R-:W-:-:S06]  /*65c0*/  UISETP.GE.AND UP1, UPT, UR8, 0x4, UPT ;  /* 0x000000040800788c */ /* 0x000fcc000bf26270 */
[----:B------:R-:W-:-:S13]  /*65d0*/  PLOP3.LUT P0, PT, PT, PT, UP1, 0x80, 0x8 ;  /* 0x000000000008781c */ /* 0x000fda0003f0f018 */
[----:B------:R-:W-:Y:S05]  /*65e0*/  @!P0 EXIT ;  /* 0x000000000000894d */ /* 0x000fea0003800000 */
[----:B------:R-:W-:Y:S01]  /*65f0*/  BAR.SYNC.DEFER_BLOCKING 0x6, 0xa0 ;  /* 0x0182800000007b1d */ /* 0x000fe20000010000 */
[C---:B------:R-:W-:Y:S02]  /*6600*/  IMAD.SHL.U32 R5, R101.reuse, 0x40, RZ ;  /* 0x0000004065057824 */ /* 0x040fe400078e00ff */
[----:B------:R-:W-:Y:S02]  /*6610*/  HFMA2 R111, -RZ, RZ, 0, 0 ;  /* 0x00000000ff6f7431 */ /* 0x000fe400000001ff */
[C---:B------:R-:W-:Y:S01]  /*6620*/  IMAD.SHL.U32 R0, R101.reuse, 0x20, RZ ;  /* 0x0000002065007824 */ /* 0x040fe200078e00ff */
[----:B------:R-:W-:Y:S01]  /*6630*/  CS2R R106, SRZ ;  /* 0x00000000006a7805 */ /* 0x000fe2000001ff00 */
[----:B------:R-:W-:Y:S01]  /*6640*/  IMAD.SHL.U32 R2, R101, 0x2, RZ ;  /* 0x0000000265027824 */ /* 0x000fe200078e00ff */
[----:B------:R-:W-:Y:S01]  /*6650*/  UMOV UR43, 0x400 ;  /* 0x00000400002b7882 */ /* 0x000fe20000000000 */
[----:B------:R-:W1:Y:S01]  /*6660*/  LDC R99, c[0x0][0x370] ;  /* 0x0000dc00ff637b82 */ /* 0x000e620000000800 */
[----:B------:R-:W-:Y:S01]  /*6670*/  ULEA UR43, UR37, UR43, 0x18 ;  /* 0x0000002b252b7291 */ /* 0x000fe2000f8ec0ff */
[----:B------:R-:W-:Y:S01]  /*6680*/  LOP3.LUT R7, R5, 0x180, RZ, 0xc0, !PT ;  /* 0x0000018005077812 */ /* 0x000fe200078ec0ff */
[C---:B------:R-:W-:Y:S01]  /*6690*/  IMAD.SHL.U32 R103, R101.reuse, 0x8, RZ ;  /* 0x0000000865677824 */ /* 0x040fe200078e00ff */
[----:B------:R-:W-:Y:S01]  /*66a0*/  LOP3.LUT R0, R0, 0xc00, RZ, 0xc0, !PT ;  /* 0x00000c0000007812 */ /* 0x000fe200078ec0ff */
[----:B------:R-:W-:Y:S01]  /*66b0*/  IMAD.U32 R46, R101, 0x10000, RZ ;  /* 0x00010000652e7824 */ /* 0x000fe200078e00ff */
[----:B------:R-:W-:Y:S01]  /*66c0*/  LOP3.LUT R2, R7, 0x20, R2, 0xf8, !PT ;  /* 0x0000002007027812 */ /* 0x000fe200078ef802 */
[----:B------:R-:W-:Y:S01]  /*66d0*/  UIADD3 UR4, UPT, UPT, UR43, 0x1600, URZ ;  /* 0x000016002b047890 */ /* 0x000fe2000fffe0ff */
[----:B------:R-:W2:Y:S01]  /*66e0*/  LDC R42, c[0x0][0xb0c] ;  /* 0x0002c300ff2a7b82 */ /* 0x000ea20000000800 */
[----:B------:R-:W-:Y:S01]  /*66f0*/  LOP3.LUT R0, R0, 0x40, R5, 0xf8, !PT ;  /* 0x0000004000007812 */ /* 0x000fe200078ef805 */
[----:B------:R-:W-:Y:S01]  /*6700*/  IMAD.MOV.U32 R44, RZ, RZ, RZ ;  /* 0x000000ffff2c7224 */ /* 0x000fe200078e00ff */
[----:B------:R-:W-:Y:S01]  /*6710*/  LOP3.LUT R103, R2, 0x30, R103, 0x78, !PT ;  /* 0x0000003002677812 */ /* 0x000fe200078e7867 */
[----:B------:R-:W-:Y:S01]  /*6720*/  IMAD.MOV.U32 R108, RZ, RZ, RZ ;  /* 0x000000ffff6c7224 */ /* 0x000fe200078e00ff */
[----:B------:R-:W-:Y:S01]  /*6730*/  LOP3.LUT R0, R0, 0x200, R5, 0xf8, !PT ;  /* 0x0000020000007812 */ /* 0x000fe200078ef805 */
[----:B------:R-:W-:Y:S01]  /*6740*/  IMAD.SHL.U32 R5, R101, 0x10, RZ ;  /* 0x0000001065057824 */ /* 0x000fe200078e00ff */
[----:B------:R-:W-:Y:S01]  /*6750*/  LOP3.LUT R46, R46, 0x600000, RZ, 0xc0, !PT ;  /* 0x006000002e2e7812 */ /* 0x000fe200078ec0ff */
[----:B------:R-:W4:Y:S01]  /*6760*/  LDC R98, c[0x0][0xb20] ;  /* 0x0002c800ff627b82 */ /* 0x000f220000000800 */
[----:B------:R-:W3:Y:S01]  /*6770*/  LDS R3, [UR43+0x430] ;  /* 0x0004302bff037984 */ /* 0x000ee20008000800 */
[----:B------:R-:W-:Y:S01]  /*6780*/  LOP3.LUT R103, R0, R103, RZ, 0xfc, !PT ;  /* 0x0000006700677212 */ /* 0x000fe200078efcff */
[----:B------:R-:W-:Y:S01]  /*6790*/  IMAD.U32 R109, RZ, RZ, UR4 ;  /* 0x00000004ff6d7e24 */ /* 0x000fe2000f8e00ff */
[----:B------:R-:W-:Y:S01]  /*67a0*/  LOP3.LUT R5, R5, 0x20, RZ, 0xc0, !PT ;  /* 0x0000002005057812 */ /* 0x000fe200078ec0ff */
[----:B------:R-:W1:Y:S01]  /*67b0*/  LDCU.64 UR46, c[0x0][0x348] ;  /* 0x00006900ff2e77ac */ /* 0x000e620008000a00 */
[----:B------:R-:W-:-:S02]  /*67c0*/  IADD3 R102, PT, PT, R103, UR43, RZ ;  /* 0x0000002b67667c10 */ /* 0x000fc4000fffe0ff */
[----:B------:R-:W1:Y:S01]  /*67d0*/  LDC R41, c[0x0][0xb30] ;  /* 0x0002cc00ff297b82 */ /* 0x000e620000000800 */
[----:B------:R-:W1:Y:S01]  /*67e0*/  LDCU.64 UR38, c[0x0][0x888] ;  /* 0x00011100ff2677ac */ /* 0x000e620008000a00 */
[----:B------:R-:W-:Y:S01]  /*67f0*/  IADD3 R102, PT, PT, -R5, 0x600, R102 ;  /* 0x0000060005667810 */ /* 0x000fe20007ffe166 */
[----:B------:R-:W-:-:S05]  /*6800*/  UIADD3 UR42, UPT, UPT, UR43, 0x600, URZ ;  /* 0x000006002b2a7890 */ /* 0x000fca000fffe0ff */
[----:B------:R-:W1:Y:S08]  /*6810*/  LDC.64 R88, c[0x0][0xb10] ;  /* 0x0002c400ff587b82 */ /* 0x000e700000000a00 */
[----:B------:R-:W1:Y:S08]  /*6820*/  LDC.64 R38, c[0x0][0xb18] ;  /* 0x0002c600ff267b82 */ /* 0x000e700000000a00 */
[----:B------:R-:W1:Y:S08]  /*6830*/  LDC.64 R84, c[0x0][0x888] ;  /* 0x00022200ff547b82 */ /* 0x000e700000000a00 */
[----:B------:R-:W1:Y:S01]  /*6840*/  LDC.64 R36, c[0x0][0xb28] ;  /* 0x0002ca00ff247b82 */ /* 0x000e620000000a00 */
[----:B---3--:R-:W-:-:S07]  /*6850*/  IMAD.IADD R46, R3, 0x1, R46 ;  /* 0x00000001032e7824 */ /* 0x008fce00078e022e */
[----:B------:R-:W3:Y:S08]  /*6860*/  LDC.64 R86, c[0x0][0x890] ;  /* 0x00022400ff567b82 */ /* 0x000ef00000000a00 */
[----:B------:R-:W1:Y:S08]  /*6870*/  LDC.64 R82, c[0x0][0x8b0] ;  /* 0x00022c00ff527b82 */ /* 0x000e700000000a00 */
[----:B------:R-:W1:Y:S08]  /*6880*/  LDC.64 R80, c[0x0][0x8a8] ;  /* 0x00022a00ff507b82 */ /* 0x000e700000000a00 */
[----:B--2-4-:R-:W1:Y:S02]  /*6890*/  LDC R100, c[0x0][0x374] ;  /* 0x0000dd00ff647b82 */ /* 0x014e640000000800 */
.L_x_145:
[----:B------:R-:W-:Y:S02]  /*68a0*/  LEA R0, R111, UR43, 0x3 ;  /* 0x0000002b6f007c11 */ /* 0x000fe4000f8e18ff */
[----:B------:R-:W-:Y:S02]  /*68b0*/  SHF.L.U32 R3, R107, 0x1f, RZ ;  /* 0x0000001f6b037819 */ /* 0x000fe400000006ff */
[----:B------:R-:W-:Y:S02]  /*68c0*/  LEA R16, R111, UR43, 0x4 ;  /* 0x0000002b6f107c11 */ /* 0x000fe4000f8e20ff */
[----:B--2---:R-:W2:Y:S02]  /*68d0*/  SYNCS.PHASECHK.TRANS64.TRYWAIT P0, [R0+URZ+0x380], R3 ;  /* 0x00038003000075a7 */ /* 0x004ea400080011ff */
[----:B-12---:R-:W-:Y:S05]  /*68e0*/  @!P0 BRA `(.L_x_128) ;  /* 0x0000003000fc8947 */ /* 0x006fea0003800000 */
.L_x_277:
[----:B------:R-:W4:Y:S01]  /*68f0*/  LDC.64 R12, c[0x0][0xb10] ;  /* 0x0002c400ff0c7b82 */ /* 0x000f220000000a00 */
[----:B------:R-:W3:Y:S01]  /*6900*/  LDS.128 R16, [R16+0x410] ;  /* 0x0004100010107984 */ /* 0x000ee20000000c00 */
[----:B-1----:R-:W-:Y:S01]  /*6910*/  ISETP.NE.AND P1, PT, R41, 0x1, PT ;  /* 0x000000012900780c */ /* 0x002fe20003f25270 */
[----:B--2---:R-:W-:Y:S01]  /*6920*/  VIADD R0, R0, 0x390 ;  /* 0x0000039000007836 */ /* 0x004fe20000000000 */
[----:B------:R-:W-:Y:S04]  /*6930*/  ISETP.GE.AND P0, PT, R40, 0x1, PT ;  /* 0x000000012800780c */ /* 0x000fe80003f06270 */
[----:B------:R-:W1:Y:S01]  /*6940*/  LDC.64 R10, c[0x0][0xb18] ;  /* 0x0002c600ff0a7b82 */ /* 0x000e620000000a00 */
[----:B------:R-:W-:Y:S01]  /*6950*/  PRMT R0, RZ, 0x654, R0 ;  /* 0x00000654ff007816 */ /* 0x000fe20000000000 */
[----:B------:R-:W-:Y:S01]  /*6960*/  @!PT LDS RZ, [RZ] ;  /* 0x00000000fffff984 */ /* 0x000fe20000000800 */
[----:B------:R-:W-:Y:S01]  /*6970*/  @!PT LDS RZ, [RZ] ;  /* 0x00000000fffff984 */ /* 0x000fe20000000800 */
[----:B------:R-:W-:Y:S01]  /*6980*/  @!PT LDS RZ, [RZ] ;  /* 0x00000000fffff984 */ /* 0x000fe20000000800 */
[----:B------:R-:W-:Y:S01]  /*6990*/  @!PT LDS RZ, [RZ] ;  /* 0x00000000fffff984 */ /* 0x000fe20000000800 */
[----:B------:R2:W-:Y:S06]  /*69a0*/  MEMBAR.ALL.CTA ;  /* 0x0000000000007992 */ /* 0x0005ec0000008000 */
[----:B--2---:R-:W2:Y:S01]  /*69b0*/  FENCE.VIEW.ASYNC.S ;  /* 0x00000000000073c6 */ /* 0x004ea20000000000 */
[----:B------:R-:W1:Y:S08]  /*69c0*/  @!P1 LDC R14, c[0x0][0xb20] ;  /* 0x0002c800ff0e9b82 */ /* 0x000e700000000800 */
[----:B------:R-:W1:Y:S01]  /*69d0*/  @!P1 LDC R9, c[0x0][0xb0c] ;  /* 0x0002c300ff099b82 */ /* 0x000e620000000800 */
[----:B--2---:R2:W-:Y:S01]  /*69e0*/  SYNCS.ARRIVE.TRANS64.RED.A1T0 RZ, [R0+URZ], RZ ;  /* 0x000000ff00ff79a7 */ /* 0x0045e200081004ff */
[----:B---3--:R-:W-:Y:S04]  /*69f0*/  LOP3.LUT P4, RZ, R18, 0x1, RZ, 0xc0, !PT ;  /* 0x0000000112ff7812 */ /* 0x008fe8000788c0ff */
[----:B------:R-:W-:Y:S09]  /*6a00*/  P2R R110, PR, RZ, 0x10 ;  /* 0x00000010ff6e7803 */ /* 0x000ff20000000000 */
[----:B------:R-:W-:Y:S02]  /*6a10*/  @P4 MOV R45, R16 ;  /* 0x00000010002d4202 */ /* 0x000fe40000000f00 */
[----:B------:R-:W-:Y:S01]  /*6a20*/  @P4 LOP3.LUT R43, R17, 0xffff, RZ, 0xc0, !PT ;  /* 0x0000ffff112b4812 */ /* 0x000fe200078ec0ff */
[----:B--2-4-:R-:W-:Y:S06]  /*6a30*/  @!P0 BRA `(.L_x_129) ;  /* 0x0000000000a48947 */ /* 0x014fec0003800000 */
[----:B------:R-:W-:Y:S01]  /*6a40*/  IMAD.HI.U32 R21, R100, R39, RZ ;  /* 0x0000002764157227 */ /* 0x000fe200078e00ff */
[----:B------:R-:W-:Y:S02]  /*6a50*/  ISETP.NE.AND P0, PT, R38, 0x1, PT ;  /* 0x000000012600780c */ /* 0x000fe40003f05270 */
[----:B------:R-:W-:Y:S01]  /*6a60*/  ISETP.NE.AND P2, PT, R40, 0x1, PT ;  /* 0x000000012800780c */ /* 0x000fe20003f45270 */
[----:B------:R-:W-:Y:S01]  /*6a70*/  IMAD.HI.U32 R20, R99, R88, RZ ;  /* 0x0000005863147227 */ /* 0x000fe200078e00ff */
[----:B------:R-:W-:Y:S02]  /*6a80*/  SHF.R.U32.HI R21, RZ, R98, R21 ;  /* 0x00000062ff157219 */ /* 0x000fe40000011615 */
[----:B------:R-:W-:Y:S01]  /*6a90*/  ISETP.NE.AND P3, PT, R42, 0x1, PT ;  /* 0x000000012a00780c */ /* 0x000fe20003f65270 */
[----:B------:R-:W-:Y:S01]  /*6aa0*/  IMAD.HI.U32 R24, R45, R88, RZ ;  /* 0x000000582d187227 */ /* 0x000fe200078e00ff */
[----:B------:R-:W-:Y:S02]  /*6ab0*/  SHF.R.U32.HI R20, RZ, R89, R20 ;  /* 0x00000059ff147219 */ /* 0x000fe40000011614 */
[----:B------:R-:W-:Y:S01]  /*6ac0*/  SEL R3, R100, R21, !P0 ;  /* 0x0000001564037207 */ /* 0x000fe20004000000 */
[----:B------:R-:W-:Y:S01]  /*6ad0*/  IMAD.HI.U32 R21, R43, R39, RZ ;  /* 0x000000272b157227 */ /* 0x000fe200078e00ff */
[----:B------:R-:W-:Y:S02]  /*6ae0*/  SEL R7, R99, R20, !P3 ;  /* 0x0000001463077207 */ /* 0x000fe40005800000 */
[----:B------:R-:W-:Y:S01]  /*6af0*/  SHF.R.U32.HI R24, RZ, R89, R24 ;  /* 0x00000059ff187219 */ /* 0x000fe20000011618 */
[-C--:B------:R-:W-:Y:S04]  /*6b00*/  IMAD.HI.U32 R20, R3, R36.reuse, RZ ;  /* 0x0000002403147227 */ /* 0x080fe800078e00ff */
[----:B------:R-:W-:Y:S01]  /*6b10*/  IMAD.HI.U32 R22, R7, R36, RZ ;  /* 0x0000002407167227 */ /* 0x000fe200078e00ff */
[-C--:B------:R-:W-:Y:S02]  /*6b20*/  @P2 SHF.R.U32.HI R3, RZ, R37.reuse, R20 ;  /* 0x00000025ff032219 */ /* 0x080fe40000011614 */
[----:B------:R-:W-:Y:S02]  /*6b30*/  SHF.R.U32.HI R20, RZ, R98, R21 ;  /* 0x00000062ff147219 */ /* 0x000fe40000011615 */
[----:B------:R-:W-:Y:S01]  /*6b40*/  @P2 SHF.R.U32.HI R7, RZ, R37, R22 ;  /* 0x00000025ff072219 */ /* 0x000fe20000011616 */
[C---:B------:R-:W-:Y:S01]  /*6b50*/  IMAD R2, R40.reuse, R3, RZ ;  /* 0x0000000328027224 */ /* 0x040fe200078e02ff */
[----:B------:R-:W-:Y:S02]  /*6b60*/  SEL R5, R43, R20, !P0 ;  /* 0x000000142b057207 */ /* 0x000fe40004000000 */
[----:B------:R-:W-:Y:S01]  /*6b70*/  SEL R3, R45, R24, !P3 ;  /* 0x000000182d037207 */ /* 0x000fe20005800000 */
[----:B------:R-:W-:Y:S01]  /*6b80*/  IMAD R4, R40, R7, RZ ;  /* 0x0000000728047224 */ /* 0x000fe200078e02ff */
[C---:B------:R-:W-:Y:S01]  /*6b90*/  ISETP.GE.AND P0, PT, R5.reuse, R2, PT ;  /* 0x000000020500720c */ /* 0x040fe20003f06270 */
[----:B------:R-:W-:Y:S03]  /*6ba0*/  IMAD.HI.U32 R6, R5, R36, RZ ;  /* 0x0000002405067227 */ /* 0x000fe600078e00ff */
[----:B------:R-:W-:Y:S01]  /*6bb0*/  ISETP.GE.OR P0, PT, R3, R4, P0 ;  /* 0x000000040300720c */ /* 0x000fe20000706670 */
[----:B------:R-:W-:Y:S01]  /*6bc0*/  IMAD.MOV R4, RZ, RZ, -R3 ;  /* 0x000000ffff047224 */ /* 0x000fe200078e0a03 */
[-C--:B------:R-:W-:Y:S03]  /*6bd0*/  SHF.R.U32.HI R6, RZ, R37.reuse, R6 ;  /* 0x00000025ff067219 */ /* 0x080fe60000011606 */
[----:B------:R-:W-:Y:S01]  /*6be0*/  IMAD R45, R42, R4, R45 ;  /* 0x000000042a2d7224 */ /* 0x000fe200078e022d */
[----:B------:R-:W-:Y:S05]  /*6bf0*/  SEL R15, R5, R6, !P2 ;  /* 0x00000006050f7207 */ /* 0x000fea0005000000 */
[----:B------:R-:W-:Y:S02]  /*6c00*/  IMAD.MOV R6, RZ, RZ, -R15 ;  /* 0x000000ffff067224 */ /* 0x000fe400078e0a0f */
[C---:B------:R-:W-:Y:S04]  /*6c10*/  @!P0 IMAD.HI.U32 R2, R3.reuse, R36, RZ ;  /* 0x0000002403028227 */ /* 0x040fe800078e00ff */
[----:B------:R-:W-:Y:S01]  /*6c20*/  IMAD R6, R40, R6, R5 ;  /* 0x0000000628067224 */ /* 0x000fe200078e0205 */
[----:B------:R-:W-:Y:S04]  /*6c30*/  @!P0 SHF.R.U32.HI R2, RZ, R37, R2 ;  /* 0x00000025ff028219 */ /* 0x000fe80000011602 */
[----:B------:R-:W-:Y:S02]  /*6c40*/  @!P0 SEL R0, R3, R2, !P2 ;  /* 0x0000000203008207 */ /* 0x000fe40005000000 */
[----:B------:R-:W-:Y:S02]  /*6c50*/  IADD3 R2, PT, PT, -R5, RZ, RZ ;  /* 0x000000ff05027210 */ /* 0x000fe40007ffe1ff */
[----:B------:R-:W-:Y:S01]  /*6c60*/  @!P0 IADD3 R8, PT, PT, R15, -R0, RZ ;  /* 0x800000000f088210 */ /* 0x000fe20007ffe0ff */
[----:B------:R-:W-:Y:S02]  /*6c70*/  @!P0 IMAD R0, R7, R6, R0 ;  /* 0x0000000607008224 */ /* 0x000fe400078e0200 */
[----:B------:R-:W-:Y:S02]  /*6c80*/  IMAD R43, R38, R2, R43 ;  /* 0x00000002262b7224 */ /* 0x000fe400078e022b */
[----:B------:R-:W-:Y:S02]  /*6c90*/  @!P0 IMAD R5, R8, R40, R3 ;  /* 0x0000002808058224 */ /* 0x000fe400078e0203 */
[----:B------:R-:W-:Y:S04]  /*6ca0*/  @!P0 IMAD.MOV.U32 R3, RZ, RZ, R0 ;  /* 0x000000ffff038224 */ /* 0x000fe800078e0000 */
[----:B------:R-:W-:Y:S02]  /*6cb0*/  IMAD R45, R3, R42, R45 ;  /* 0x0000002a032d7224 */ /* 0x000fe400078e022d */
[----:B------:R-:W-:Y:S07]  /*6cc0*/  IMAD R43, R5, R38, R43 ;  /* 0x00000026052b7224 */ /* 0x000fee00078e022b */
.L_x_129:
[----:B------:R-:W-:Y:S01]  /*6cd0*/  @!P1 IMAD.HI.U32 R0, R45, R12, RZ ;  /* 0x0000000c2d009227 */ /* 0x000fe200078e00ff */
[----:B-1----:R-:W-:Y:S01]  /*6ce0*/  @!P1 ISETP.NE.AND P0, PT, R10, 0x1, PT ;  /* 0x000000010a00980c */ /* 0x002fe20003f05270 */
[----:B------:R-:W-:Y:S01]  /*6cf0*/  ULOP3.LUT UP0, URZ, UR42, 0x1b0, URZ, 0xc0, !UPT ;  /* 0x000001b02aff7892 */ /* 0x000fe2000f80c0ff */
[----:B------:R-:W-:Y:S01]  /*6d00*/  @!P1 ISETP.NE.AND P2, PT, R9, 0x1, PT ;  /* 0x000000010900980c */ /* 0x000fe20003f45270 */
[----:B------:R-:W-:Y:S01]  /*6d10*/  @!P1 IMAD.HI.U32 R3, R43, R11, RZ ;  /* 0x0000000b2b039227 */ /* 0x000fe200078e00ff */
[----:B------:R-:W-:Y:S02]  /*6d20*/  @!P1 SHF.R.U32.HI R0, RZ, R13, R0 ;  /* 0x0000000dff009219 */ /* 0x000fe40000011600 */
[----:B------:R-:W-:Y:S01]  /*6d30*/  @P4 SHF.R.U32.HI R105, RZ, 0x10, R17 ;  /* 0x00000010ff694819 */ /* 0x000fe20000011611 */
[----:B------:R-:W-:Y:S01]  /*6d40*/  VIADD R111, R111, 0x1 ;  /* 0x000000016f6f7836 */ /* 0x000fe20000000000 */
[----:B------:R-:W-:Y:S02]  /*6d50*/  @!P1 SHF.R.U32.HI R2, RZ, R14, R3 ;  /* 0x0000000eff029219 */ /* 0x000fe40000011603 */
[----:B------:R-:W-:Y:S02]  /*6d60*/  @!P1 SEL R3, R45, R0, !P2 ;  /* 0x000000002d039207 */ /* 0x000fe40005000000 */
[----:B------:R-:W-:Y:S05]  /*6d70*/  @!P1 SEL R2, R43, R2, !P0 ;  /* 0x000000022b029207 */ /* 0x000fea0004000000 */
[----:B------:R-:W-:Y:S02]  /*6d80*/  @!P1 IMAD.IADD R0, R2, 0x1, -R3 ;  /* 0x0000000102009824 */ /* 0x000fe400078e0a03 */
[----:B------:R-:W-:Y:S02]  /*6d90*/  @!P1 IMAD.IADD R2, R3, 0x1, -R2 ;  /* 0x0000000103029824 */ /* 0x000fe400078e0a02 */
[----:B------:R-:W-:Y:S02]  /*6da0*/  @!P1 IMAD R45, R0, R9, R45 ;  /* 0x00000009002d9224 */ /* 0x000fe400078e022d */
[----:B------:R-:W-:Y:S01]  /*6db0*/  @!P1 IMAD R43, R2, R10, R43 ;  /* 0x0000000a022b9224 */ /* 0x000fe200078e022b */
[----:B------:R-:W-:Y:S06]  /*6dc0*/  BRA.U !UP0, `(.L_x_130) ;  /* 0x0000000108407547 */ /* 0x000fec000b800000 */
[----:B------:R-:W1:Y:S01]  /*6dd0*/  LDCU.64 UR8, c[0x4][0x80] ;  /* 0x01001000ff0877ac */ /* 0x000e620008000a00 */
[----:B------:R-:W-:Y:S01]  /*6de0*/  MOV R3, 0x0 ;  /* 0x0000000000037802 */ /* 0x000fe20000000f00 */
[----:B------:R-:W-:Y:S02]  /*6df0*/  HFMA2 R12, -RZ, RZ, 0, 5.9604644775390625e-08 ;  /* 0x00000001ff0c7431 */ /* 0x000fe400000001ff */
[----:B------:R-:W-:Y:S02]  /*6e00*/  IMAD.MOV.U32 R8, RZ, RZ, 0x70 ;  /* 0x00000070ff087424 */ /* 0x000fe400078e00ff */
[----:B------:R-:W-:Y:S01]  /*6e10*/  IMAD.MOV.U32 R13, RZ, RZ, RZ ;  /* 0x000000ffff0d7224 */ /* 0x000fe200078e00ff */
[----:B------:R-:W2:Y:S01]  /*6e20*/  LDCU.64 UR6, c[0x4][0x88] ;  /* 0x01001100ff0677ac */ /* 0x000ea20008000a00 */
[----:B------:R-:W3:Y:S01]  /*6e30*/  LDC.64 R2, c[0x4][R3] ;  /* 0x0100000003027b82 */ /* 0x000ee20000000a00 */
[----:B------:R-:W4:Y:S01]  /*6e40*/  LDCU.64 UR4, c[0x4][0x8] ;  /* 0x01000100ff0477ac */ /* 0x000f220008000a00 */
[----:B-1----:R-:W-:Y:S01]  /*6e50*/  MOV R5, UR9 ;  /* 0x0000000900057c02 */ /* 0x002fe20008000f00 */
[----:B------:R-:W-:Y:S01]  /*6e60*/  IMAD.U32 R4, RZ, RZ, UR8 ;  /* 0x00000008ff047e24 */ /* 0x000fe2000f8e00ff */
[----:B--2---:R-:W-:Y:S01]  /*6e70*/  MOV R7, UR7 ;  /* 0x0000000700077c02 */ /* 0x004fe20008000f00 */
[----:B------:R-:W-:Y:S01]  /*6e80*/  IMAD.U32 R6, RZ, RZ, UR6 ;  /* 0x00000006ff067e24 */ /* 0x000fe2000f8e00ff */
[----:B----4-:R-:W-:Y:S01]  /*6e90*/  MOV R11, UR5 ;  /* 0x00000005000b7c02 */ /* 0x010fe20008000f00 */
[----:B------:R-:W-:Y:S02]  /*6ea0*/  IMAD.U32 R10, RZ, RZ, UR4 ;  /* 0x00000004ff0a7e24 */ /* 0x000fe4000f8e00ff */
[----:B------:R-:W-:Y:S07]  /*6eb0*/  LEPC R20, `(.L_x_130) ;  /* 0x000000001014794e */ /* 0x000fee0000000000 */
[----:B---3-5:R-:W-:Y:S05]  /*6ec0*/  CALL.ABS.NOINC R2 ;  /* 0x0000000002007343 */ /* 0x028fea0003c00000 */
.L_x_130:
[----:B------:R-:W-:Y:S01]  /*6ed0*/  LOP3.LUT P0, RZ, R109, 0x1b0, RZ, 0xc0, !PT ;  /* 0x000001b06dff7812 */ /* 0x000fe2000780c0ff */
[----:B------:R-:W-:Y:S11]  /*6ee0*/  BSSY.RECONVERGENT B6, `(.L_x_131) ;  /* 0x0000013000067945 */ /* 0x000ff60003800200 */
[----:B------:R-:W-:Y:S01]  /*6ef0*/  @!UPT UIADD3 URZ, UPT, UPT, URZ, URZ, URZ ;  /* 0x000000fffffff290 */ /* 0x000fe2000fffe0ff */
[----:B------:R-:W-:Y:S05]  /*6f00*/  @!P0 BRA `(.L_x_132) ;  /* 0x0000000000408947 */ /* 0x000fea0003800000 */
        /* <DEDUP_REMOVED lines=16> */
.L_x_132:
[----:B------:R-:W-:Y:S05]  /*7010*/  BSYNC.RECONVERGENT B6 ;  /* 0x0000000000067941 */ /* 0x000fea0003800200 */
.L_x_131:
[----:B------:R-:W-:Y:S01]  /*7020*/  ISETP.NE.U32.AND P3, PT, R86, RZ, PT ;  /* 0x000000ff5600720c */ /* 0x000fe20003f65070 */
[----:B------:R-:W-:Y:S01]  /*7030*/  UISETP.NE.AND UP1, UPT, UR44, URZ, UPT ;  /* 0x000000ff2c00728c */ /* 0x000fe2000bf25270 */
[----:B------:R-:W-:Y:S02]  /*7040*/  ISETP.NE.U32.AND P4, PT, R82, RZ, PT ;  /* 0x000000ff5200720c */ /* 0x000fe40003f85070 */
[----:B------:R-:W-:Y:S02]  /*7050*/  ISETP.NE.AND.EX P3, PT, R87, RZ, PT, P3 ;  /* 0x000000ff5700720c */ /* 0x000fe40003f65330 */
[----:B------:R-:W-:Y:S02]  /*7060*/  PLOP3.LUT P1, PT, PT, PT, PT, 0x8, 0x80 ;  /* 0x000000000080781c */ /* 0x000fe40003f2e170 */
[----:B------:R-:W-:Y:S02]  /*7070*/  PLOP3.LUT P0, PT, PT, PT, UP1, 0x80, 0x8 ;  /* 0x000000000008781c */ /* 0x000fe40003f0f018 */
[----:B------:R-:W-:Y:S02]  /*7080*/  ISETP.NE.AND.EX P4, PT, R83, RZ, PT, P4 ;  /* 0x000000ff5300720c */ /* 0x000fe40003f85340 */
[----:B------:R-:W1:Y:S09]  /*7090*/  @UP1 LDCU.64 UR4, c[0x0][0x888] ;  /* 0x00011100ff0417ac */ /* 0x000e720008000a00 */
[----:B------:R-:W-:Y:S01]  /*70a0*/  @P0 PLOP3.LUT P1, PT, P3, PT, PT, 0x80, 0x8 ;  /* 0x000000000008081c */ /* 0x000fe20001f2f070 */
[----:B-1----:R-:W-:Y:S04]  /*70b0*/  @UP1 UISETP.NE.U32.AND UP0, UPT, UR4, URZ, UPT ;  /* 0x000000ff0400128c */ /* 0x002fe8000bf05070 */
[----:B------:R-:W-:Y:S04]  /*70c0*/  @UP1 UISETP.NE.AND.EX UP0, UPT, UR5, URZ, UPT, UP0 ;  /* 0x000000ff0500128c */ /* 0x000fe8000bf05300 */
[----:B------:R-:W-:Y:S01]  /*70d0*/  @UP1 USEL UR4, URZ, 0xffffffff, UP0 ;  /* 0xffffffffff041887 */ /* 0x000fe20008000000 */
[----:B------:R-:W-:Y:S11]  /*70e0*/  @!P3 BRA `(.L_x_133) ;  /* 0x00000000002cb947 */ /* 0x000ff60003800000 */
[----:B------:R-:W-:Y:S01]  /*70f0*/  ISETP.NE.U32.AND P2, PT, R84, RZ, PT ;  /* 0x000000ff5400720c */ /* 0x000fe20003f45070 */
[----:B------:R-:W-:Y:S03]  /*7100*/  IMAD.MOV.U32 R96, RZ, RZ, 0x1 ;  /* 0x00000001ff607424 */ /* 0x000fe600078e00ff */
[----:B------:R-:W-:Y:S11]  /*7110*/  ISETP.NE.AND.EX P2, PT, R85, RZ, PT, P2 ;  /* 0x000000ff5500720c */ /* 0x000ff60003f45320 */
[----:B------:R-:W-:Y:S02]  /*7120*/  @!UPT UIADD3 URZ, UPT, UPT, URZ, URZ, URZ ;  /* 0x000000fffffff290 */ /* 0x000fe4000fffe0ff */
[----:B------:R-:W1:Y:S01]  /*7130*/  @P2 LDC.64 R2, c[0x0][0x888] ;  /* 0x00022200ff022b82 */ /* 0x000e620000000a00 */
[----:B------:R-:W-:Y:S04]  /*7140*/  @P2 IMAD R0, R86, UR36, RZ ;  /* 0x0000002456002c24 */ /* 0x000fe8000f8e02ff */
[----:B-1----:R-:W-:Y:S04]  /*7150*/  @P2 IMAD.WIDE R2, R0, 0x4, R2 ;  /* 0x0000000400022825 */ /* 0x002fe800078e0202 */
[----:B------:R-:W-:Y:S01]  /*7160*/  HFMA2 R0, -RZ, RZ, 0, 5.9604644775390625e-08 ;  /* 0x00000001ff007431 */ /* 0x000fe200000001ff */
[----:B-----5:R1:W5:Y:S04]  /*7170*/  @P2 LDG.E R49, desc[UR40][R2.64] ;  /* 0x0000002802312981 */ /* 0x020368000c1e1900 */
[----:B------:R-:W-:Y:S01]  /*7180*/  @!P2 PRMT R96, R0, 0x7610, R96 ;  /* 0x000076100060a816 */ /* 0x000fe20000000060 */
[----:B-1----:R-:W2:Y:S06]  /*7190*/  @!P2 LDC R49, c[0x0][0x880] ;  /* 0x00022000ff31ab82 */ /* 0x002eac0000000800 */
.L_x_133:
[----:B------:R-:W-:Y:S05]  /*71a0*/  @!P4 BRA `(.L_x_134) ;  /* 0x000000000020c947 */ /* 0x000fea0003800000 */
[----:B------:R-:W-:Y:S04]  /*71b0*/  ISETP.NE.U32.AND P2, PT, R80, RZ, PT ;  /* 0x000000ff5000720c */ /* 0x000fe80003f45070 */
[----:B------:R-:W-:Y:S11]  /*71c0*/  ISETP.NE.AND.EX P2, PT, R81, RZ, PT, P2 ;  /* 0x000000ff5100720c */ /* 0x000ff60003f45320 */
[----:B------:R-:W-:Y:S02]  /*71d0*/  @!UPT UIADD3 URZ, UPT, UPT, URZ, URZ, URZ ;  /* 0x000000fffffff290 */ /* 0x000fe4000fffe0ff */
[----:B------:R-:W1:Y:S01]  /*71e0*/  @P2 LDC.64 R2, c[0x0][0x8a8] ;  /* 0x00022a00ff022b82 */ /* 0x000e620000000a00 */
[----:B------:R-:W-:Y:S04]  /*71f0*/  @P2 IMAD R0, R82, UR36, RZ ;  /* 0x0000002452002c24 */ /* 0x000fe8000f8e02ff */
[----:B-1----:R-:W-:Y:S05]  /*7200*/  @P2 IMAD.WIDE R2, R0, 0x4, R2 ;  /* 0x0000000400022825 */ /* 0x002fea00078e0202 */
[----:B-----5:R1:W5:Y:S02]  /*7210*/  @P2 LDG.E R47, desc[UR40][R2.64] ;  /* 0x00000028022f2981 */ /* 0x020364000c1e1900 */
[----:B-1----:R-:W3:Y:S02]  /*7220*/  @!P2 LDC R47, c[0x0][0x8a0] ;  /* 0x00022800ff2fab82 */ /* 0x002ee40000000800 */
.L_x_134:
[----:B--2--5:R-:W-:Y:S01]  /*7230*/  @P0 FSETP.NEU.AND P4, PT, R49, RZ, PT ;  /* 0x000000ff3100020b */ /* 0x024fe20003f8d000 */
[----:B------:R-:W-:Y:S01]  /*7240*/  IMAD.U32 R0, RZ, RZ, UR4 ;  /* 0x00000004ff007e24 */ /* 0x000fe2000f8e00ff */
[----:B------:R-:W-:Y:S01]  /*7250*/  @P0 LOP3.LUT P2, RZ, R96, 0xff, RZ, 0xc0, !PT ;  /* 0x000000ff60ff0812 */ /* 0x000fe2000784c0ff */
[----:B------:R-:W-:Y:S01]  /*7260*/  BSSY B1, `(.L_x_135) ;  /* 0x0000039000017945 */ /* 0x000fe20003800000 */
[----:B------:R-:W-:Y:S02]  /*7270*/  @P0 SEL R9, RZ, 0xffffffff, P4 ;  /* 0xffffffffff090807 */ /* 0x000fe40002000000 */
[----:B------:R-:W-:Y:S02]  /*7280*/  CS2R R54, SRZ ;  /* 0x0000000000367805 */ /* 0x000fe4000001ff00 */
[----:B------:R-:W-:Y:S02]  /*7290*/  LEA R92, R44, UR43, 0x3 ;  /* 0x0000002b2c5c7c11 */ /* 0x000fe4000f8e18ff */
[----:B------:R-:W-:Y:S02]  /*72a0*/  CS2R R52, SRZ ;  /* 0x0000000000347805 */ /* 0x000fe4000001ff00 */
[----:B------:R-:W-:Y:S02]  /*72b0*/  @P1 SEL R9, R0, R9, !P2 ;  /* 0x0000000900091207 */ /* 0x000fe40005000000 */
[----:B------:R-:W-:Y:S02]  /*72c0*/  CS2R R58, SRZ ;  /* 0x00000000003a7805 */ /* 0x000fe4000001ff00 */
[----:B------:R-:W-:Y:S02]  /*72d0*/  SHF.L.U32 R7, R108, 0x1f, RZ ;  /* 0x0000001f6c077819 */ /* 0x000fe400000006ff */
[----:B------:R-:W-:Y:S02]  /*72e0*/  CS2R R56, SRZ ;  /* 0x0000000000387805 */ /* 0x000fe4000001ff00 */
[----:B------:R-:W-:Y:S02]  /*72f0*/  @P0 LOP3.LUT R9, R9, 0x1, RZ, 0xc0, !PT ;  /* 0x0000000109090812 */ /* 0x000fe400078ec0ff */
[C---:B------:R-:W-:Y:S02]  /*7300*/  LEA.HI R5, R44.reuse, R44, RZ, 0x1 ;  /* 0x0000002c2c057211 */ /* 0x040fe400078f08ff */
[----:B------:R-:W-:Y:S02]  /*7310*/  ISETP.NE.U32.OR P1, PT, R9, 0x1, !P0 ;  /* 0x000000010900780c */ /* 0x000fe40004725470 */
[----:B------:R-:W-:Y:S01]  /*7320*/  PLOP3.LUT P5, PT, PT, PT, PT, 0x8, 0x80 ;  /* 0x000000000080781c */ /* 0x000fe20003fae170 */
[C---:B------:R-:W-:Y:S01]  /*7330*/  IMAD.SHL.U32 R3, R5.reuse, 0x20, RZ ;  /* 0x0000002005037824 */ /* 0x040fe200078e00ff */
[----:B------:R-:W-:Y:S04]  /*7340*/  LOP3.LUT R5, R5, 0xffe, RZ, 0xc0, !PT ;  /* 0x00000ffe05057812 */ /* 0x000fe800078ec0ff */
[----:B------:R-:W-:Y:S01]  /*7350*/  LOP3.LUT R3, R3, 0xffffffc0, RZ, 0xc0, !PT ;  /* 0xffffffc003037812 */ /* 0x000fe200078ec0ff */
[----:B------:R-:W-:Y:S04]  /*7360*/  IMAD.IADD R32, R44, 0x1, -R5 ;  /* 0x000000012c207824 */ /* 0x000fe800078e0a05 */
[----:B------:R-:W-:Y:S01]  /*7370*/  @P1 SHF.L.U32 R2, R106, 0x1f, RZ ;  /* 0x0000001f6a021819 */ /* 0x000fe200000006ff */
[----:B------:R-:W-:Y:S03]  /*7380*/  IMAD.IADD R3, R46, 0x1, R3 ;  /* 0x000000012e037824 */ /* 0x000fe600078e0203 */
[----:B------:R-:W1:Y:S01]  /*7390*/  @P1 SYNCS.PHASECHK.TRANS64.TRYWAIT P0, [UR43+0x360], R2 ;  /* 0x00036002ff0015a7 */ /* 0x000e62000800112b */
[----:B------:R-:W-:Y:S01]  /*73a0*/  IMAD R32, R32, 0x100000, R3 ;  /* 0x0010000020207824 */ /* 0x000fe200078e0203 */
[----:B------:R2:W4:Y:S01]  /*73b0*/  SYNCS.PHASECHK.TRANS64.TRYWAIT P4, [R92+URZ+0x3a0], R7 ;  /* 0x0003a0075c0075a7 */ /* 0x00052200080811ff */
[----:B-1----:R-:W-:Y:S01]  /*73c0*/  @P1 PLOP3.LUT P5, PT, P0, PT, PT, 0x8, 0x80 ;  /* 0x000000000080181c */ /* 0x002fe200007ae170 */
[----:B------:R-:W-:Y:S01]  /*73d0*/  @!UPT UIADD3 URZ, UPT, UPT, URZ, URZ, URZ ;  /* 0x000000fffffff290 */ /* 0x000fe2000fffe0ff */
[----:B--2---:R-:W-:Y:S11]  /*73e0*/  @!P1 BRA `(.L_x_136) ;  /* 0x0000000000809947 */ /* 0x004ff60003800000 */
[----:B------:R-:W-:Y:S01]  /*73f0*/  ISETP.NE.U32.AND P0, PT, RZ, UR38, PT ;  /* 0x00000026ff007c0c */ /* 0x000fe2000bf05070 */
[----:B------:R-:W-:Y:S01]  /*7400*/  BSSY B0, `(.L_x_137) ;  /* 0x0000012000007945 */ /* 0x000fe20003800000 */
[----:B------:R-:W-:Y:S02]  /*7410*/  FSETP.NEU.AND P2, PT, R49, RZ, PT ;  /* 0x000000ff3100720b */ /* 0x000fe40003f4d000 */
[----:B------:R-:W-:Y:S02]  /*7420*/  CS2R R58, SRZ ;  /* 0x00000000003a7805 */ /* 0x000fe4000001ff00 */
[----:B------:R-:W-:Y:S02]  /*7430*/  ISETP.NE.AND.EX P0, PT, RZ, UR39, PT, P0 ;  /* 0x00000027ff007c0c */ /* 0x000fe4000bf05300 */
[----:B------:R-:W-:Y:S02]  /*7440*/  CS2R R56, SRZ ;  /* 0x0000000000387805 */ /* 0x000fe4000001ff00 */
[----:B------:R-:W-:Y:S02]  /*7450*/  LOP3.LUT P1, RZ, R96, 0xff, RZ, 0xc0, !PT ;  /* 0x000000ff60ff7812 */ /* 0x000fe4000782c0ff */
[----:B------:R-:W-:Y:S02]  /*7460*/  CS2R R54, SRZ ;  /* 0x0000000000367805 */ /* 0x000fe4000001ff00 */
[----:B------:R-:W-:Y:S02]  /*7470*/  SEL R0, RZ, 0xffffffff, P2 ;  /* 0xffffffffff007807 */ /* 0x000fe40001000000 */
[----:B------:R-:W-:Y:S02]  /*7480*/  CS2R R52, SRZ ;  /* 0x0000000000347805 */ /* 0x000fe4000001ff00 */
[----:B------:R-:W-:Y:S04]  /*7490*/  SEL R3, RZ, 0xffffffff, P0 ;  /* 0xffffffffff037807 */ /* 0x000fe80000000000 */
[----:B------:R-:W-:Y:S04]  /*74a0*/  @P3 SEL R0, R3, R0, !P1 ;  /* 0x0000000003003207 */ /* 0x000fe80004800000 */
[----:B------:R-:W-:Y:S04]  /*74b0*/  LOP3.LUT R0, R0, 0x1, RZ, 0xc0, !PT ;  /* 0x0000000100007812 */ /* 0x000fe800078ec0ff */
[----:B------:R-:W-:Y:S01]  /*74c0*/  ISETP.NE.U32.AND P0, PT, R0, 0x1, PT ;  /* 0x000000010000780c */ /* 0x000fe20003f05070 */
[----:B------:R-:W-:Y:S01]  /*74d0*/  @!UPT UIADD3 URZ, UPT, UPT, URZ, URZ, URZ ;  /* 0x000000fffffff290 */ /* 0x000fe2000fffe0ff */
[----:B------:R-:W-:Y:S11]  /*74e0*/  @!P5 BRA `(.L_x_138) ;  /* 0x00000000000cd947 */ /* 0x000ff60003800000 */
[----:B------:R-:W-:Y:S04]  /*74f0*/  SHF.L.U32 R3, R106, 0x1f, RZ ;  /* 0x0000001f6a037819 */ /* 0x000fe800000006ff */
[----:B------:R-:W1:Y:S02]  /*7500*/  SYNCS.PHASECHK.TRANS64.TRYWAIT P1, [UR43+0x360], R3 ;  /* 0x00036003ff0075a7 */ /* 0x000e64000802112b */
[----:B-1----:R-:W-:Y:S05]  /*7510*/  @!P1 BRA `(.L_x_139) ;  /* 0x0000002800049947 */ /* 0x002fea0003800000 */
.L_x_138:
[----:B------:R-:W-:Y:S05]  /*7520*/  BSYNC B0 ;  /* 0x0000000000007941 */ /* 0x000fea0003800000 */
.L_x_137:
[----:B------:R2:W1:Y:S01]  /*7530*/  @P0 LDS.128 R56, [R103+UR43+0x600] ;  /* 0x0006002b67380984 */ /* 0x0004620008000c00 */
[----:B------:R-:W-:Y:S01]  /*7540*/  UIADD3 UR4, UPT, UPT, UR43, 0x368, URZ ;  /* 0x000003682b047890 */ /* 0x000fe2000fffe0ff */
[----:B------:R-:W-:Y:S02]  /*7550*/  LOP3.LUT R106, R106, 0x1, RZ, 0x3c, !PT ;  /* 0x000000016a6a7812 */ /* 0x000fe400078e3cff */
[----:B------:R2:W1:Y:S01]  /*7560*/  @P0 LDS.128 R52, [R102+0x10] ;  /* 0x0000100066340984 */ /* 0x0004620000000c00 */
[----:B------:R-:W-:Y:S01]  /*7570*/  UPRMT UR4, UR37, 0x654, UR4 ;  /* 0x0000065425047896 */ /* 0x000fe20008000004 */
[----:B------:R-:W-:Y:S01]  /*7580*/  @!PT LDS RZ, [RZ] ;  /* 0x00000000fffff984 */ /* 0x000fe20000000800 */
[----:B------:R-:W-:Y:S01]  /*7590*/  @!PT LDS RZ, [RZ] ;  /* 0x00000000fffff984 */ /* 0x000fe20000000800 */
[----:B------:R-:W-:Y:S01]  /*75a0*/  @!PT LDS RZ, [RZ] ;  /* 0x00000000fffff984 */ /* 0x000fe20000000800 */
[----:B------:R-:W-:Y:S01]  /*75b0*/  @!PT LDS RZ, [RZ] ;  /* 0x00000000fffff984 */ /* 0x000fe20000000800 */
[----:B------:R5:W-:Y:S06]  /*75c0*/  MEMBAR.ALL.CTA ;  /* 0x0000000000007992 */ /* 0x000bec0000008000 */
[----:B-----5:R-:W5:Y:S02]  /*75d0*/  FENCE.VIEW.ASYNC.S ;  /* 0x00000000000073c6 */ /* 0x020f640000000000 */
[----:B-----5:R-:W-:Y:S03]  /*75e0*/  SYNCS.ARRIVE.TRANS64.RED.A1T0 RZ, [UR4], RZ ;  /* 0x000000ffffff79a7 */ /* 0x020fe60008100404 */
.L_x_136:
[----:B------:R-:W-:Y:S05]  /*75f0*/  BSYNC B1 ;  /* 0x0000000000017941 */ /* 0x000fea0003800000 */
.L_x_135:
[----:B-1----:R-:W-:Y:S04]  /*7600*/  SHF.R.U32.HI R3, RZ, 0x15, R32 ;  /* 0x00000015ff037819 */ /* 0x002fe80000011620 */
[----:B------:R-:W-:Y:S01]  /*7610*/  LOP3.LUT P0, RZ, R3, 0x3, R104, 0x48, !PT ;  /* 0x0000000303ff7812 */ /* 0x000fe20007804868 */
[----:B------:R-:W-:Y:S01]  /*7620*/  @!UPT UIADD3 URZ, UPT, UPT, URZ, URZ, URZ ;  /* 0x000000fffffff290 */ /* 0x000fe2000fffe0ff */
[----:B----4-:R-:W-:Y:S11]  /*7630*/  @P4 BRA `(.L_x_140) ;  /* 0x0000000000084947 */ /* 0x010ff60003800000 */
[----:B------:R-:W1:Y:S02]  /*7640*/  SYNCS.PHASECHK.TRANS64.TRYWAIT P1, [R92+URZ+0x3a0], R7 ;  /* 0x0003a0075c0075a7 */ /* 0x000e6400080211ff */
[----:B-1----:R-:W-:Y:S05]  /*7650*/  @!P1 BRA `(.L_x_141) ;  /* 0x0000002400cc9947 */ /* 0x002fea0003800000 */
.L_x_140:
[----:B------:R-:W-:Y:S05]  /*7660*/  @!P0 BRA `(.L_x_142) ;  /* 0x0000000000408947 */ /* 0x000fea0003800000 */
[----:B------:R-:W4:Y:S01]  /*7670*/  LDCU.64 UR8, c[0x4][0x70] ;  /* 0x01000e00ff0877ac */ /* 0x000f220008000a00 */
[----:B------:R-:W-:Y:S01]  /*7680*/  MOV R3, 0x0 ;  /* 0x0000000000037802 */ /* 0x000fe20000000f00 */
[----:B------:R-:W-:Y:S02]  /*7690*/  HFMA2 R12, -RZ, RZ, 0, 5.9604644775390625e-08 ;  /* 0x00000001ff0c7431 */ /* 0x000fe400000001ff */
[----:B------:R-:W-:Y:S02]  /*76a0*/  IMAD.MOV.U32 R8, RZ, RZ, 0x192 ;  /* 0x00000192ff087424 */ /* 0x000fe400078e00ff */
[----:B------:R-:W-:Y:S01]  /*76b0*/  IMAD.MOV.U32 R13, RZ, RZ, RZ ;  /* 0x000000ffff0d7224 */ /* 0x000fe200078e00ff */
[----:B------:R-:W1:Y:S01]  /*76c0*/  LDCU.64 UR6, c[0x4][0x78] ;  /* 0x01000f00ff0677ac */ /* 0x000e620008000a00 */
[----:B------:R-:W2:Y:S01]  /*76d0*/  LDC.64 R2, c[0x4][R3] ;  /* 0x0100000003027b82 */ /* 0x000ea20000000a00 */
[----:B------:R-:W5:Y:S01]  /*76e0*/  LDCU.64 UR4, c[0x4][0x10] ;  /* 0x01000200ff0477ac */ /* 0x000f620008000a00 */
[----:B----4-:R-:W-:Y:S01]  /*76f0*/  MOV R5, UR9 ;  /* 0x0000000900057c02 */ /* 0x010fe20008000f00 */
[----:B------:R-:W-:Y:S01]  /*7700*/  IMAD.U32 R4, RZ, RZ, UR8 ;  /* 0x00000008ff047e24 */ /* 0x000fe2000f8e00ff */
[----:B-1----:R-:W-:Y:S01]  /*7710*/  MOV R7, UR7 ;  /* 0x0000000700077c02 */ /* 0x002fe20008000f00 */
[----:B------:R-:W-:Y:S01]  /*7720*/  IMAD.U32 R6, RZ, RZ, UR6 ;  /* 0x00000006ff067e24 */ /* 0x000fe2000f8e00ff */
[----:B-----5:R-:W-:Y:S01]  /*7730*/  MOV R11, UR5 ;  /* 0x00000005000b7c02 */ /* 0x020fe20008000f00 */
[----:B------:R-:W-:Y:S02]  /*7740*/  IMAD.U32 R10, RZ, RZ, UR4 ;  /* 0x00000004ff0a7e24 */ /* 0x000fe4000f8e00ff */
[----:B------:R-:W-:Y:S07]  /*7750*/  LEPC R20, `(.L_x_142) ;  /* 0x000000001014794e */ /* 0x000fee0000000000 */
[----:B--23--:R-:W-:Y:S05]  /*7760*/  CALL.ABS.NOINC R2 ;  /* 0x0000000002007343 */ /* 0x00cfea0003c00000 */
.L_x_142:
[----:B------:R-:W-:Y:S01]  /*7770*/  LOP3.LUT P0, RZ, R101, 0x60, RZ, 0xc0, !PT ;  /* 0x0000006065ff7812 */ /* 0x000fe2000780c0ff */
[----:B------:R-:W-:Y:S05]  /*7780*/  WARPSYNC.ALL ;  /* 0x0000000000007948 */ /* 0x000fea0003800000 */
[----:B------:R-:W-:Y:S01]  /*7790*/  R2UR UR4, R32 ;  /* 0x00000000200472ca */ /* 0x000fe200000e0000 */
[----:B------:R-:W-:Y:S01]  /*77a0*/  BSSY.RECONVERGENT B0, `(.L_x_143) ;  /* 0x00000a0000007945 */ /* 0x000fe20003800200 */
[-C--:B------:R-:W-:Y:S02]  /*77b0*/  F2FP.F16.E4M3.UNPACK_B R50, R56.reuse ;  /* 0x00000038ff32723e */ /* 0x080fe400020006ff */
[----:B------:R-:W-:Y:S02]  /*77c0*/  F2FP.F16.E4M3.UNPACK_B R63, R56.H1 ;  /* 0x00000038ff3f723e */ /* 0x000fe400030006ff */
[-C--:B------:R-:W-:Y:S01]  /*77d0*/  F2FP.F16.E4M3.UNPACK_B R56, R57.reuse ;  /* 0x00000039ff38723e */ /* 0x080fe200020006ff */
[--C-:B------:R-:W-:Y:S01]  /*77e0*/  HADD2.F32 R48, -RZ, R50.reuse.H0_H0 ;  /* 0x20000032ff307230 */ /* 0x100fe20000004100 */
[----:B------:R-:W-:Y:S01]  /*77f0*/  F2FP.F16.E4M3.UNPACK_B R57, R57.H1 ;  /* 0x00000039ff39723e */ /* 0x000fe200030006ff */
[----:B------:R-:W-:Y:S01]  /*7800*/  HADD2.F32 R50, -RZ, R50.H1_H1 ;  /* 0x30000032ff327230 */ /* 0x000fe20000004100 */
[-C--:B------:R-:W-:Y:S01]  /*7810*/  F2FP.F16.E4M3.UNPACK_B R66, R52.reuse ;  /* 0x00000034ff42723e */ /* 0x080fe200020006ff */
[--C-:B------:R-:W-:Y:S01]  /*7820*/  HADD2.F32 R51, -RZ, R63.reuse.H0_H0 ;  /* 0x2000003fff337230 */ /* 0x100fe20000004100 */
[----:B------:R-:W-:Y:S01]  /*7830*/  F2FP.F16.E4M3.UNPACK_B R68, R52.H1 ;  /* 0x00000034ff44723e */ /* 0x000fe200030006ff */
[----:B-1----:R-:W-:Y:S01]  /*7840*/  LDTM.16dp32bit_t0_t15.x32 R4, tmem[UR4] ;  /* 0x00000004000479ee */ /* 0x002fe20008a80000 */
[----:B------:R-:W3:Y:S01]  /*7850*/  LDTM.16dp32bit_t16_t31.x32 R4, tmem[UR4+0x20] ;  /* 0x00002004000479ee */ /* 0x000ee20008aa0000 */
[----:B------:R-:W-:Y:S01]  /*7860*/  NOP ;  /* 0x0000000000007918 */ /* 0x000fe20000000000 */
[----:B------:R-:W-:Y:S01]  /*7870*/  R2UR UR5, R92 ;  /* 0x000000005c0572ca */ /* 0x000fe200000e0000 */
[--C-:B------:R-:W-:Y:S01]  /*7880*/  HADD2.F32 R65, -RZ, R66.reuse.H0_H0 ;  /* 0x20000042ff417230 */ /* 0x100fe20000004100 */
[----:B------:R-:W-:Y:S01]  /*7890*/  F2FP.F16.E4M3.UNPACK_B R61, R58 ;  /* 0x0000003aff3d723e */ /* 0x000fe200020006ff */
[----:B------:R-:W-:Y:S01]  /*78a0*/  HADD2.F32 R67, -RZ, R66.H1_H1 ;  /* 0x30000042ff437230 */ /* 0x000fe20000004100 */
[-C--:B------:R-:W-:Y:S01]  /*78b0*/  F2FP.F16.E4M3.UNPACK_B R70, R53.reuse ;  /* 0x00000035ff46723e */ /* 0x080fe200020006ff */
[----:B------:R-:W-:Y:S01]  /*78c0*/  HADD2.F32 R52, -RZ, R63.H1_H1 ;  /* 0x3000003fff347230 */ /* 0x000fe20000004100 */
[----:B------:R-:W-:Y:S01]  /*78d0*/  F2FP.F16.E4M3.UNPACK_B R72, R53.H1 ;  /* 0x00000035ff48723e */ /* 0x000fe200030006ff */
[----:B------:R-:W-:Y:S01]  /*78e0*/  HADD2.F32 R53, -RZ, R56.H0_H0 ;  /* 0x20000038ff357230 */ /* 0x000fe20000004100 */
[-C--:B------:R-:W-:Y:S01]  /*78f0*/  F2FP.F16.E4M3.UNPACK_B R74, R54.reuse ;  /* 0x00000036ff4a723e */ /* 0x080fe200020006ff */
[----:B------:R-:W-:Y:S01]  /*7900*/  HADD2.F32 R69, -RZ, R70.H0_H0 ;  /* 0x20000046ff457230 */ /* 0x000fe20000004100 */
[----:B------:R-:W-:Y:S01]  /*7910*/  F2FP.F16.E4M3.UNPACK_B R76, R54.H1 ;  /* 0x00000036ff4c723e */ /* 0x000fe200030006ff */
[----:B------:R-:W-:Y:S01]  /*7920*/  HADD2.F32 R54, -RZ, R56.H1_H1 ;  /* 0x30000038ff367230 */ /* 0x000fe20000004100 */
[----:B------:R-:W-:Y:S01]  /*7930*/  F2FP.F16.E4M3.UNPACK_B R60, R58.H1 ;  /* 0x0000003aff3c723e */ /* 0x000fe200030006ff */
[----:B------:R-:W-:Y:S01]  /*7940*/  UIADD3 UR5, UPT, UPT, UR5, 0x3c0, URZ ;  /* 0x000003c005057890 */ /* 0x000fe2000fffe0ff */
[----:B------:R-:W-:Y:S01]  /*7950*/  HADD2.F32 R58, -RZ, R61.H1_H1 ;  /* 0x3000003dff3a7230 */ /* 0x000fe20000004100 */
[----:B------:R-:W-:Y:S01]  /*7960*/  F2FP.F16.E4M3.UNPACK_B R77, R55 ;  /* 0x00000037ff4d723e */ /* 0x000fe200020006ff */
[----:B------:R-:W-:Y:S01]  /*7970*/  HADD2.F32 R70, -RZ, R70.H1_H1 ;  /* 0x30000046ff467230 */ /* 0x000fe20000004100 */
[----:B------:R-:W-:Y:S01]  /*7980*/  UPRMT UR5, UR37, 0x654, UR5 ;  /* 0x0000065425057896 */ /* 0x000fe20008000005 */
[--C-:B------:R-:W-:Y:S01]  /*7990*/  HADD2.F32 R73, -RZ, R74.reuse.H0_H0 ;  /* 0x2000004aff497230 */ /* 0x100fe20000004100 */
[----:B------:R-:W-:Y:S01]  /*79a0*/  F2FP.F16.E4M3.UNPACK_B R62, R59 ;  /* 0x0000003bff3e723e */ /* 0x000fe200020006ff */
[----:B------:R-:W-:Y:S01]  /*79b0*/  HADD2.F32 R74, -RZ, R74.H1_H1 ;  /* 0x3000004aff4a7230 */ /* 0x000fe20000004100 */
[----:B------:R-:W-:Y:S01]  /*79c0*/  F2FP.F16.E4M3.UNPACK_B R78, R55.H1 ;  /* 0x00000037ff4e723e */ /* 0x000fe200030006ff */
[C---:B---3--:R-:W-:Y:S01]  /*79d0*/  FMUL R4, R47.reuse, R4 ;  /* 0x000000042f047220 */ /* 0x048fe20000400000 */
[C---:B------:R-:W-:Y:S01]  /*79e0*/  FMUL R5, R47.reuse, R5 ;  /* 0x000000052f057220 */ /* 0x040fe20000400000 */
[C---:B------:R-:W-:Y:S01]  /*79f0*/  FMUL R8, R47.reuse, R8 ;  /* 0x000000082f087220 */ /* 0x040fe20000400000 */
[----:B------:R-:W-:Y:S01]  /*7a00*/  FMUL R9, R47, R9 ;  /* 0x000000092f097220 */ /* 0x000fe20000400000 */
[----:B------:R-:W-:Y:S01]  /*7a10*/  SYNCS.ARRIVE.TRANS64.RED.A1T0 RZ, [UR5], RZ ;  /* 0x000000ffffff79a7 */ /* 0x000fe20008100405 */
[C---:B------:R-:W-:Y:S01]  /*7a20*/  FFMA R4, R49.reuse, R48, R4 ;  /* 0x0000003031047223 */ /* 0x040fe20000000004 */
[----:B------:R-:W-:Y:S01]  /*7a30*/  FFMA R5, R49, R50, R5 ;  /* 0x0000003231057223 */ /* 0x000fe20000000005 */
[C---:B------:R-:W-:Y:S01]  /*7a40*/  FMUL R12, R47.reuse, R12 ;  /* 0x0000000c2f0c7220 */ /* 0x040fe20000400000 */
        /* <DEDUP_REMOVED lines=9> */
[----:B------:R-:W-:Y:S02]  /*7ae0*/  HADD2.F32 R48, -RZ, R77.H1_H1 ;  /* 0x3000004dff307230 */ /* 0x000fe40000004100 */
[C---:B------:R-:W-:Y:S01]  /*7af0*/  FMUL R28, R47.reuse, R32 ;  /* 0x000000202f1c7220 */ /* 0x040fe20000400000 */
[C---:B------:R-:W-:Y:S01]  /*7b00*/  FMUL R29, R47.reuse, R33 ;  /* 0x000000212f1d7220 */ /* 0x040fe20000400000 */
[C---:B------:R-:W-:Y:S01]  /*7b10*/  FMUL R6, R47.reuse, R6 ;  /* 0x000000062f067220 */ /* 0x040fe20000400000 */
[C---:B------:R-:W-:Y:S01]  /*7b20*/  FMUL R7, R47.reuse, R7 ;  /* 0x000000072f077220 */ /* 0x040fe20000400000 */
[--C-:B------:R-:W-:Y:S02]  /*7b30*/  HADD2.F32 R55, -RZ, R57.reuse.H0_H0 ;  /* 0x20000039ff377230 */ /* 0x100fe40000004100 */
[----:B------:R-:W-:Y:S01]  /*7b40*/  FMUL R10, R47, R10 ;  /* 0x0000000a2f0a7220 */ /* 0x000fe20000400000 */
[C---:B------:R-:W-:Y:S01]  /*7b50*/  FFMA R6, R49.reuse, R51, R6 ;  /* 0x0000003331067223 */ /* 0x040fe20000000006 */
[----:B------:R-:W-:Y:S02]  /*7b60*/  HADD2.F32 R56, -RZ, R57.H1_H1 ;  /* 0x30000039ff387230 */ /* 0x000fe40000004100 */
[C---:B------:R-:W-:Y:S01]  /*7b70*/  FFMA R7, R49.reuse, R52, R7 ;  /* 0x0000003431077223 */ /* 0x040fe20000000007 */
[C---:B------:R-:W-:Y:S01]  /*7b80*/  FFMA R8, R49.reuse, R53, R8 ;  /* 0x0000003531087223 */ /* 0x040fe20000000008 */
[C---:B------:R-:W-:Y:S01]  /*7b90*/  FFMA R9, R49.reuse, R54, R9 ;  /* 0x0000003631097223 */ /* 0x040fe20000000009 */
[----:B------:R-:W-:Y:S02]  /*7ba0*/  HADD2.F32 R57, -RZ, R61.H0_H0 ;  /* 0x2000003dff397230 */ /* 0x000fe40000004100 */
[----:B------:R-:W-:Y:S01]  /*7bb0*/  FFMA R10, R49, R55, R10 ;  /* 0x00000037310a7223 */ /* 0x000fe2000000000a */
[----:B------:R-:W-:Y:S01]  /*7bc0*/  F2FP.SATFINITE.E4M3.F32.PACK_AB_MERGE_C R92, R7, R6, RZ ;  /* 0x00000006075c723e */ /* 0x000fe200048070ff */
[----:B------:R-:W-:Y:S02]  /*7bd0*/  HADD2.F32 R61, -RZ, R62.H0_H0 ;  /* 0x2000003eff3d7230 */ /* 0x000fe40000004100 */
[----:B------:R-:W-:Y:S01]  /*7be0*/  FMUL R11, R47, R11 ;  /* 0x0000000b2f0b7220 */ /* 0x000fe20000400000 */
[----:B------:R-:W-:Y:S01]  /*7bf0*/  F2FP.F16.E4M3.UNPACK_B R64, R59.H1 ;  /* 0x0000003bff40723e */ /* 0x000fe200030006ff */
[----:B------:R-:W-:Y:S01]  /*7c00*/  HADD2.F32 R59, -RZ, R60.H0_H0 ;  /* 0x2000003cff3b7230 */ /* 0x000fe20000004100 */
[----:B------:R-:W-:Y:S01]  /*7c10*/  F2FP.SATFINITE.E4M3.F32.PACK_AB_MERGE_C R92, R5, R4, R92 ;  /* 0x00000004055c723e */ /* 0x000fe2000480705c */
[C---:B------:R-:W-:Y:S01]  /*7c20*/  FFMA R11, R49.reuse, R56, R11 ;  /* 0x00000038310b7223 */ /* 0x040fe2000000000b */
[C---:B------:R-:W-:Y:S01]  /*7c30*/  FFMA R12, R49.reuse, R57, R12 ;  /* 0x00000039310c7223 */ /* 0x040fe2000000000c */
[----:B------:R-:W-:Y:S01]  /*7c40*/  FFMA R13, R49, R58, R13 ;  /* 0x0000003a310d7223 */ /* 0x000fe2000000000d */
[----:B------:R-:W-:Y:S02]  /*7c50*/  HADD2.F32 R62, -RZ, R62.H1_H1 ;  /* 0x3000003eff3e7230 */ /* 0x000fe40000004100 */
[----:B------:R-:W-:Y:S01]  /*7c60*/  FMUL R14, R47, R14 ;  /* 0x0000000e2f0e7220 */ /* 0x000fe20000400000 */
[----:B------:R-:W-:Y:S01]  /*7c70*/  HADD2.F32 R60, -RZ, R60.H1_H1 ;  /* 0x3000003cff3c7230 */ /* 0x000fe20000004100 */
[----:B------:R-:W-:Y:S01]  /*7c80*/  F2FP.SATFINITE.E4M3.F32.PACK_AB_MERGE_C R93, R11, R10, RZ ;  /* 0x0000000a0b5d723e */ /* 0x000fe200048070ff */
[----:B------:R-:W-:Y:S02]  /*7c90*/  HADD2.F32 R51, -RZ, R77.H0_H0 ;  /* 0x2000004dff337230 */ /* 0x000fe40000004100 */
[----:B------:R-:W-:Y:S01]  /*7ca0*/  FFMA R14, R49, R59, R14 ;  /* 0x0000003b310e7223 */ /* 0x000fe2000000000e */
[----:B------:R-:W-:Y:S01]  /*7cb0*/  FMUL R15, R47, R15 ;  /* 0x0000000f2f0f7220 */ /* 0x000fe20000400000 */
[--C-:B------:R-:W-:Y:S01]  /*7cc0*/  HADD2.F32 R63, -RZ, R64.reuse.H0_H0 ;  /* 0x20000040ff3f7230 */ /* 0x100fe20000004100 */
[----:B------:R-:W-:Y:S01]  /*7cd0*/  F2FP.SATFINITE.E4M3.F32.PACK_AB_MERGE_C R93, R9, R8, R93 ;  /* 0x00000008095d723e */ /* 0x000fe2000480705d */
[----:B------:R-:W-:Y:S02]  /*7ce0*/  HADD2.F32 R64, -RZ, R64.H1_H1 ;  /* 0x30000040ff407230 */ /* 0x000fe40000004100 */
[C---:B------:R-:W-:Y:S01]  /*7cf0*/  FFMA R15, R49.reuse, R60, R15 ;  /* 0x0000003c310f7223 */ /* 0x040fe2000000000f */
[C---:B------:R-:W-:Y:S01]  /*7d00*/  FFMA R16, R49.reuse, R61, R16 ;  /* 0x0000003d31107223 */ /* 0x040fe20000000010 */
[----:B------:R-:W-:Y:S01]  /*7d10*/  FFMA R17, R49, R62, R17 ;  /* 0x0000003e31117223 */ /* 0x000fe20000000011 */
[C---:B------:R-:W-:Y:S01]  /*7d20*/  FMUL R18, R47.reuse, R18 ;  /* 0x000000122f127220 */ /* 0x040fe20000400000 */
[C---:B------:R-:W-:Y:S01]  /*7d30*/  FMUL R19, R47.reuse, R19 ;  /* 0x000000132f137220 */ /* 0x040fe20000400000 */
[--C-:B------:R-:W-:Y:S02]  /*7d40*/  HADD2.F32 R66, -RZ, R68.reuse.H0_H0 ;  /* 0x20000044ff427230 */ /* 0x100fe40000004100 */
[----:B------:R-:W-:Y:S01]  /*7d50*/  FMUL R3, R47, R22 ;  /* 0x000000162f037220 */ /* 0x000fe20000400000 */
[C---:B------:R-:W-:Y:S01]  /*7d60*/  FFMA R18, R49.reuse, R63, R18 ;  /* 0x0000003f31127223 */ /* 0x040fe20000000012 */
[----:B------:R-:W-:Y:S02]  /*7d70*/  HADD2.F32 R68, -RZ, R68.H1_H1 ;  /* 0x30000044ff447230 */ /* 0x000fe40000004100 */
[----:B------:R-:W-:Y:S01]  /*7d80*/  FFMA R19, R49, R64, R19 ;  /* 0x0000004031137223 */ /* 0x000fe20000000013 */
[----:B------:R-:W-:Y:S01]  /*7d90*/  FMUL R23, R47, R23 ;  /* 0x000000172f177220 */ /* 0x000fe20000400000 */
[C---:B------:R-:W-:Y:S01]  /*7da0*/  FFMA R0, R49.reuse, R65, R0 ;  /* 0x0000004131007223 */ /* 0x040fe20000000000 */
[C---:B------:R-:W-:Y:S01]  /*7db0*/  FFMA R2, R49.reuse, R67, R2 ;  /* 0x0000004331027223 */ /* 0x040fe20000000002 */
[--C-:B------:R-:W-:Y:S02]  /*7dc0*/  HADD2.F32 R71, -RZ, R72.reuse.H0_H0 ;  /* 0x20000048ff477230 */ /* 0x100fe40000004100 */
[----:B------:R-:W-:Y:S01]  /*7dd0*/  FFMA R3, R49, R66, R3 ;  /* 0x0000004231037223 */ /* 0x000fe20000000003 */
[----:B------:R-:W-:Y:S02]  /*7de0*/  HADD2.F32 R72, -RZ, R72.H1_H1 ;  /* 0x30000048ff487230 */ /* 0x000fe40000004100 */
[----:B------:R-:W-:Y:S01]  /*7df0*/  FMUL R22, R47, R26 ;  /* 0x0000001a2f167220 */ /* 0x000fe20000400000 */
        /* <DEDUP_REMOVED lines=18> */
[----:B------:R-:W-:Y:S01]  /*7f20*/  F2FP.SATFINITE.E4M3.F32.PACK_AB_MERGE_C R94, R15, R14, RZ ;  /* 0x0000000e0f5e723e */ /* 0x000fe200048070ff */
[----:B------:R-:W-:Y:S01]  /*7f30*/  FFMA R28, R49, R51, R28 ;  /* 0x00000033311c7223 */ /* 0x000fe2000000001c */
[----:B------:R-:W-:Y:S01]  /*7f40*/  F2FP.SATFINITE.E4M3.F32.PACK_AB_MERGE_C R95, R19, R18, RZ ;  /* 0x00000012135f723e */ /* 0x000fe200048070ff */
[C---:B------:R-:W-:Y:S01]  /*7f50*/  FFMA R29, R49.reuse, R48, R29 ;  /* 0x00000030311d7223 */ /* 0x040fe2000000001d */
[C---:B------:R-:W-:Y:S01]  /*7f60*/  FFMA R30, R49.reuse, R77, R30 ;  /* 0x0000004d311e7223 */ /* 0x040fe2000000001e */
[----:B------:R-:W-:Y:S01]  /*7f70*/  FFMA R35, R49, R50, R35 ;  /* 0x0000003231237223 */ /* 0x000fe20000000023 */
[----:B------:R-:W-:Y:S02]  /*7f80*/  F2FP.SATFINITE.E4M3.F32.PACK_AB_MERGE_C R94, R13, R12, R94 ;  /* 0x0000000c0d5e723e */ /* 0x000fe4000480705e */
[----:B------:R-:W-:Y:S02]  /*7f90*/  F2FP.SATFINITE.E4M3.F32.PACK_AB_MERGE_C R95, R17, R16, R95 ;  /* 0x00000010115f723e */ /* 0x000fe4000480705f */
[----:B------:R-:W-:Y:S02]  /*7fa0*/  F2FP.SATFINITE.E4M3.F32.PACK_AB_MERGE_C R113, R23, R3, RZ ;  /* 0x000000031771723e */ /* 0x000fe400048070ff */
[----:B------:R-:W-:Y:S01]  /*7fb0*/  F2FP.SATFINITE.E4M3.F32.PACK_AB_MERGE_C R114, R27, R22, RZ ;  /* 0x000000161b72723e */ /* 0x000fe200048070ff */
[----:B------:R1:W-:Y:S01]  /*7fc0*/  STS.128 [R103+UR43+0x1600], R92 ;  /* 0x0016005c67007988 */ /* 0x0003e20008000c2b */
[----:B------:R-:W-:Y:S02]  /*7fd0*/  F2FP.SATFINITE.E4M3.F32.PACK_AB_MERGE_C R116, R31, R26, RZ ;  /* 0x0000001a1f74723e */ /* 0x000fe400048070ff */
[----:B------:R-:W-:Y:S02]  /*7fe0*/  F2FP.SATFINITE.E4M3.F32.PACK_AB_MERGE_C R117, R35, R30, RZ ;  /* 0x0000001e2375723e */ /* 0x000fe400048070ff */
[----:B------:R-:W-:Y:S02]  /*7ff0*/  F2FP.SATFINITE.E4M3.F32.PACK_AB_MERGE_C R112, R2, R0, R113 ;  /* 0x000000000270723e */ /* 0x000fe40004807071 */
[----:B------:R-:W-:Y:S02]  /*8000*/  F2FP.SATFINITE.E4M3.F32.PACK_AB_MERGE_C R113, R21, R20, R114 ;  /* 0x000000141571723e */ /* 0x000fe40004807072 */
[----:B------:R-:W-:Y:S02]  /*8010*/  F2FP.SATFINITE.E4M3.F32.PACK_AB_MERGE_C R114, R25, R24, R116 ;  /* 0x000000181972723e */ /* 0x000fe40004807074 */
[----:B------:R-:W-:Y:S02]  /*8020*/  F2FP.SATFINITE.E4M3.F32.PACK_AB_MERGE_C R115, R29, R28, R117 ;  /* 0x0000001c1d73723e */ /* 0x000fe40004807075 */
[----:B------:R-:W-:Y:S03]  /*8030*/  IADD3 R116, PT, PT, R44, 0x1, RZ ;  /* 0x000000012c747810 */ /* 0x000fe60007ffe0ff */
[----:B------:R1:W-:Y:S01]  /*8040*/  STS.128 [R102+0x1010], R112 ;  /* 0x0010107066007388 */ /* 0x0003e20000000c00 */
[----:B------:R-:W-:Y:S01]  /*8050*/  @!PT LDS RZ, [RZ] ;  /* 0x00000000fffff984 */ /* 0x000fe20000000800 */
[----:B------:R-:W-:Y:S01]  /*8060*/  @!PT LDS RZ, [RZ] ;  /* 0x00000000fffff984 */ /* 0x000fe20000000800 */
[----:B------:R-:W-:Y:S01]  /*8070*/  @!PT LDS RZ, [RZ] ;  /* 0x00000000fffff984 */ /* 0x000fe20000000800 */
[----:B------:R-:W-:Y:S01]  /*8080*/  @!PT LDS RZ, [RZ] ;  /* 0x00000000fffff984 */ /* 0x000fe20000000800 */
[----:B------:R3:W-:Y:S07]  /*8090*/  MEMBAR.ALL.CTA ;  /* 0x0000000000007992 */ /* 0x0007ee0000008000 */
[----:B---3--:R-:W3:Y:S02]  /*80a0*/  FENCE.VIEW.ASYNC.S ;  /* 0x00000000000073c6 */ /* 0x008ee40000000000 */
[----:B---3--:R-:W-:Y:S06]  /*80b0*/  BAR.SYNC.DEFER_BLOCKING 0x1, 0x80 ;  /* 0x0042000000007b1d */ /* 0x008fec0000010000 */
[----:B------:R-:W-:Y:S05]  /*80c0*/  @P0 BRA `(.L_x_144) ;  /* 0x0000000000340947 */ /* 0x000fea0003800000 */
[----:B------:R-:W-:Y:S01]  /*80d0*/  UIADD3 UR12, UPT, UPT, UR43, 0x1600, URZ ;  /* 0x000016002b0c7890 */ /* 0x000fe2000fffe0ff */
[----:B------:R-:W-:Y:S01]  /*80e0*/  R2UR UR9, R91 ;  /* 0x000000005b0972ca */ /* 0x000fe200000e0000 */
[----:B------:R-:W-:Y:S01]  /*80f0*/  UIADD3 UR10, UP0, UPT, UR46, 0x680, URZ ;  /* 0x000006802e0a7890 */ /* 0x000fe2000ff1e0ff */
[----:B------:R-:W-:Y:S01]  /*8100*/  R2UR UR8, R97 ;  /* 0x00000000610872ca */ /* 0x000fe200000e0000 */
[----:B------:R-:W-:Y:S02]  /*8110*/  UMOV UR7, UR36 ;  /* 0x0000002400077c82 */ /* 0x000fe40008000000 */
[----:B------:R-:W-:Y:S01]  /*8120*/  IMAD.U32 R109, RZ, RZ, UR12 ;  /* 0x0000000cff6d7e24 */ /* 0x000fe2000f8e00ff */
[----:B------:R-:W-:Y:S04]  /*8130*/  UIADD3.X UR11, UPT, UPT, URZ, UR47, URZ, UP0, !UPT ;  /* 0x0000002fff0b7290 */ /* 0x000fe800087fe4ff */
[----:B------:R-:W-:Y:S03]  /*8140*/  R2UR UR4, R109 ;  /* 0x000000006d0472ca */ /* 0x000fe600000e0000 */
[----:B------:R-:W-:Y:S02]  /*8150*/  USHF.L.U32 UR5, UR9, 0x6, URZ ;  /* 0x0000000609057899 */ /* 0x000fe400080006ff */
[----:B------:R-:W-:Y:S09]  /*8160*/  USHF.L.U32 UR6, UR8, 0x6, URZ ;  /* 0x0000000608067899 */ /* 0x000ff200080006ff */
[----:B------:R3:W-:Y:S01]  /*8170*/  UTMASTG.3D [UR4], [UR10] ;  /* 0x000000040a0073b5 */ /* 0x0007e20008010000 */
[----:B------:R0:W-:Y:S01]  /*8180*/  UTMACMDFLUSH ;  /* 0x00000000000079b7 */ /* 0x0001e20000000000 */
[----:B---3--:R-:W-:Y:S04]  /*8190*/  DEPBAR.LE SB0, 0x0 ;  /* 0x000080000000791a */ /* 0x008fe80000000000 */
.L_x_144:
[----:B------:R-:W-:Y:S05]  /*81a0*/  BSYNC.RECONVERGENT B0 ;  /* 0x0000000000007941 */ /* 0x000fea0003800200 */
.L_x_143:
[----:B------:R-:W-:Y:S01]  /*81b0*/  BAR.SYNC.DEFER_BLOCKING 0x1, 0x80 ;  /* 0x0042000000007b1d */ /* 0x000fe20000010000 */
[----:B------:R-:W-:Y:S01]  /*81c0*/  ISETP.NE.AND P2, PT, R110, RZ, PT ;  /* 0x000000ff6e00720c */ /* 0x000fe20003f45270 */
[----:B------:R-:W-:Y:S01]  /*81d0*/  IMAD.IADD R91, R43, 0x1, R79 ;  /* 0x000000012b5b7824 */ /* 0x000fe200078e024f */
[----:B------:R-:W-:Y:S01]  /*81e0*/  ISETP.NE.AND P0, PT, R111, 0x2, PT ;  /* 0x000000026f00780c */ /* 0x000fe20003f05270 */
[----:B------:R-:W-:Y:S01]  /*81f0*/  IMAD.IADD R97, R45, 0x1, R90 ;  /* 0x000000012d617824 */ /* 0x000fe200078e025a */
[----:B------:R-:W-:Y:S02]  /*8200*/  ISETP.NE.AND P1, PT, R116, 0x4, PT ;  /* 0x000000047400780c */ /* 0x000fe40003f25270 */
[----:B------:R-:W-:Y:S02]  /*8210*/  SEL R0, RZ, 0x1, P0 ;  /* 0x00000001ff007807 */ /* 0x000fe40000000000 */
[----:B------:R-:W-:Y:S02]  /*8220*/  SEL R3, RZ, 0x1, P1 ;  /* 0x00000001ff037807 */ /* 0x000fe40000800000 */
[----:B------:R-:W-:Y:S02]  /*8230*/  LOP3.LUT R107, R107, R0, RZ, 0x3c, !PT ;  /* 0x000000006b6b7212 */ /* 0x000fe400078e3cff */
[----:B------:R-:W-:Y:S02]  /*8240*/  LOP3.LUT R108, R108, R3, RZ, 0x3c, !PT ;  /* 0x000000036c6c7212 */ /* 0x000fe400078e3cff */
[----:B------:R-:W-:Y:S02]  /*8250*/  @P2 R2UR UR36, R105 ;  /* 0x00000000692422ca */ /* 0x000fe400000e0000 */
[----:B------:R-:W-:Y:S02]  /*8260*/  SEL R111, R111, RZ, P0 ;  /* 0x000000ff6f6f7207 */ /* 0x000fe40000000000 */
[----:B------:R-:W-:Y:S01]  /*8270*/  SEL R44, R116, RZ, P1 ;  /* 0x000000ff742c7207 */ /* 0x000fe20000800000 */
[----:B------:R-:W-:Y:S10]  /*8280*/  @P2 BRA `(.L_x_145) ;  /* 0xffffffe400842947 */ /* 0x000ff4000383ffff */
[----:B------:R-:W-:Y:S05]  /*8290*/  EXIT ;  /* 0x000000000000794d */ /* 0x000fea0003800000 */
.L_x_20:
[----:B--2---:R2:W1:Y:S02]  /*82a0*/  SYNCS.PHASECHK.TRANS64.TRYWAIT P0, [R3+URZ+0x3f0], R2 ;  /* 0x0003f002030075a7 */ /* 0x00446400080011ff */
[----:B-1----:R-:W-:Y:S05]  /*82b0*/  @!P0 NANOSLEEP.SYNCS 0x989680 ;  /* 0x009896800000895d */ /* 0x002fea0003900000 */
[----:B------:R-:W1:Y:S02]  /*82c0*/  @!P0 SYNCS.PHASECHK.TRANS64 P0, [R3+URZ+0x3f0], R2 ;  /* 0x0003f002030085a7 */ /* 0x000e6400080010ff */
[----:B-1----:R-:W-:Y:S05]  /*82d0*/  @!P0 BRA `(.L_x_20) ;  /* 0xfffffffc00f08947 */ /* 0x002fea000383ffff */
[----:B------:R-:W-:Y:S05]  /*82e0*/  BRA `(.L_x_146) ;  /* 0xffffff9800407947 */ /* 0x000fea000383ffff */
.L_x_23:
[----:B-1----:R-:W-:-:S07]  /*82f0*/  MOV R2, UR33 ;  /* 0x0000002100027c02 */ /* 0x002fce0008000f00 */
.L_x_147:
[----:B-1----:R1:W2:Y:S02]  /*8300*/  SYNCS.PHASECHK.TRANS64.TRYWAIT P0, [R2+URZ+0x1b0], R5 ;  /* 0x0001b005020075a7 */ /* 0x0022a400080011ff */
[----:B--2---:R-:W-:Y:S05]  /*8310*/  @!P0 NANOSLEEP.SYNCS 0x989680 ;  /* 0x009896800000895d */ /* 0x004fea0003900000 */
[----:B------:R-:W2:Y:S02]  /*8320*/  @!P0 SYNCS.PHASECHK.TRANS64 P0, [R2+URZ+0x1b0], R5 ;  /* 0x0001b005020085a7 */ /* 0x000ea400080010ff */
[----:B--2---:R-:W-:Y:S05]  /*8330*/  @!P0 BRA `(.L_x_147) ;  /* 0xfffffffc00f08947 */ /* 0x004fea000383ffff */
[----:B------:R-:W-:Y:S05]  /*8340*/  BRA `(.L_x_22) ;  /* 0xffffff9800907947 */ /* 0x000fea000383ffff */
.L_x_29:
[----:B-1----:R-:W-:-:S07]  /*8350*/  MOV R2, UR17 ;  /* 0x0000001100027c02 */ /* 0x002fce0008000f00 */
.L_x_148:
[----:B-1----:R1:W2:Y:S02]  /*8360*/  SYNCS.PHASECHK.TRANS64.TRYWAIT P0, [R2+URZ+0x1b0], R5 ;  /* 0x0001b005020075a7 */ /* 0x0022a400080011ff */
[----:B--2---:R-:W-:Y:S05]  /*8370*/  @!P0 NANOSLEEP.SYNCS 0x989680 ;  /* 0x009896800000895d */ /* 0x004fea0003900000 */
[----:B------:R-:W2:Y:S02]  /*8380*/  @!P0 SYNCS.PHASECHK.TRANS64 P0, [R2+URZ+0x1b0], R5 ;  /* 0x0001b005020085a7 */ /* 0x000ea400080010ff */
[----:B--2---:R-:W-:Y:S05]  /*8390*/  @!P0 BRA `(.L_x_148) ;  /* 0xfffffffc00f08947 */ /* 0x004fea000383ffff */
[----:B------:R-:W-:Y:S05]  /*83a0*/  BRA `(.L_x_28) ;  /* 0xffffff9c00347947 */ /* 0x000fea000383ffff */
.L_x_33:
[----:B-1----:R1:W2:Y:S02]  /*83b0*/  SYNCS.PHASECHK.TRANS64.TRYWAIT P0, [R2+URZ+0x380], R3 ;  /* 0x00038003020075a7 */ /* 0x0022a400080011ff */
[----:B--2---:R-:W-:Y:S05]  /*83c0*/  @!P0 NANOSLEEP.SYNCS 0x989680 ;  /* 0x009896800000895d */ /* 0x004fea0003900000 */
[----:B------:R-:W2:Y:S02]  /*83d0*/  @!P0 SYNCS.PHASECHK.TRANS64 P0, [R2+URZ+0x380], R3 ;  /* 0x00038003020085a7 */ /* 0x000ea400080010ff */
[----:B--2---:R-:W-:Y:S05]  /*83e0*/  @!P0 BRA `(.L_x_33) ;  /* 0xfffffffc00f08947 */ /* 0x004fea000383ffff */
[----:B------:R-:W-:Y:S05]  /*83f0*/  BRA `(.L_x_149) ;  /* 0xffffff9c00c07947 */ /* 0x000fea000383ffff */
.L_x_37:
[----:B----4-:R-:W-:-:S07]  /*8400*/  MOV R0, UR5 ;  /* 0x0000000500007c02 */ /* 0x010fce0008000f00 */
.L_x_150:
[----:B-1----:R1:W2:Y:S02]  /*8410*/  SYNCS.PHASECHK.TRANS64.TRYWAIT P0, [R0+URZ], R3 ;  /* 0x00000003000075a7 */ /* 0x0022a400080011ff */
[----:B--2---:R-:W-:Y:S05]  /*8420*/  @!P0 NANOSLEEP.SYNCS 0x989680 ;  /* 0x009896800000895d */ /* 0x004fea0003900000 */
[----:B------:R-:W2:Y:S02]  /*8430*/  @!P0 SYNCS.PHASECHK.TRANS64 P0, [R0+URZ], R3 ;  /* 0x00000003000085a7 */ /* 0x000ea400080010ff */
[----:B--2---:R-:W-:Y:S05]  /*8440*/  @!P0 BRA `(.L_x_150) ;  /* 0xfffffffc00f08947 */ /* 0x004fea000383ffff */
[----:B------:R-:W-:Y:S05]  /*8450*/  BRA `(.L_x_151) ;  /* 0xffffffa400307947 */ /* 0x000fea000383ffff */
.L_x_38:
[----:B----4-:R-:W-:-:S07]  /*8460*/  MOV R0, UR5 ;  /* 0x0000000500007c02 */ /* 0x010fce0008000f00 */
.L_x_152:
[----:B-1----:R1:W2:Y:S02]  /*8470*/  SYNCS.PHASECHK.TRANS64.TRYWAIT P0, [R0+URZ], R3 ;  /* 0x00000003000075a7 */ /* 0x0022a400080011ff */
[----:B--2---:R-:W-:Y:S05]  /*8480*/  @!P0 NANOSLEEP.SYNCS 0x989680 ;  /* 0x009896800000895d */ /* 0x004fea0003900000 */
[----:B------:R-:W2:Y:S02]  /*8490*/  @!P0 SYNCS.PHASECHK.TRANS64 P0, [R0+URZ], R3 ;  /* 0x00000003000085a7 */ /* 0x000ea400080010ff */
[----:B--2---:R-:W-:Y:S05]  /*84a0*/  @!P0 BRA `(.L_x_152) ;  /* 0xfffffffc00f08947 */ /* 0x004fea000383ffff */
[----:B------:R-:W-:Y:S05]  /*84b0*/  BRA `(.L_x_153) ;  /* 0xffffffa4003c7947 */ /* 0x000fea000383ffff */
.L_x_39:
[----:B----4-:R-:W-:-:S07]  /*84c0*/  MOV R0, UR5 ;  /* 0x0000000500007c02 */ /* 0x010fce0008000f00 */
.L_x_154:
[----:B-1----:R1:W2:Y:S02]  /*84d0*/  SYNCS.PHASECHK.TRANS64.TRYWAIT P0, [R0+URZ], R3 ;  /* 0x00000003000075a7 */ /* 0x0022a400080011ff */
[----:B--2---:R-:W-:Y:S05]  /*84e0*/  @!P0 NANOSLEEP.SYNCS 0x989680 ;  /* 0x009896800000895d */ /* 0x004fea0003900000 */
[----:B------:R-:W2:Y:S02]  /*84f0*/  @!P0 SYNCS.PHASECHK.TRANS64 P0, [R0+URZ], R3 ;  /* 0x00000003000085a7 */ /* 0x000ea400080010ff */
[----:B--2---:R-:W-:Y:S05]  /*8500*/  @!P0 BRA `(.L_x_154) ;  /* 0xfffffffc00f08947 */ /* 0x004fea000383ffff */
[----:B------:R-:W-:Y:S05]  /*8510*/  BRA `(.L_x_155) ;  /* 0xffffffa400487947 */ /* 0x000fea000383ffff */
.L_x_40:
[----:B----4-:R-:W-:-:S07]  /*8520*/  MOV R0, UR5 ;  /* 0x0000000500007c02 */ /* 0x010fce0008000f00 */
.L_x_156:
[----:B-1----:R1:W2:Y:S02]  /*8530*/  SYNCS.PHASECHK.TRANS64.TRYWAIT P0, [R0+URZ], R3 ;  /* 0x00000003000075a7 */ /* 0x0022a400080011ff */
[----:B--2---:R-:W-:Y:S05]  /*8540*/  @!P0 NANOSLEEP.SYNCS 0x989680 ;  /* 0x009896800000895d */ /* 0x004fea0003900000 */
[----:B------:R-:W2:Y:S02]  /*8550*/  @!P0 SYNCS.PHASECHK.TRANS64 P0, [R0+URZ], R3 ;  /* 0x00000003000085a7 */ /* 0x000ea400080010ff */
[----:B--2---:R-:W-:Y:S05]  /*8560*/  @!P0 BRA `(.L_x_156) ;  /* 0xfffffffc00f08947 */ /* 0x004fea000383ffff */
[----:B------:R-:W-:Y:S05]  /*8570*/  BRA `(.L_x_157) ;  /* 0xffffffa400547947 */ /* 0x000fea000383ffff */
.L_x_41:
[----:B----4-:R-:W-:-:S07]  /*8580*/  MOV R0, UR5 ;  /* 0x0000000500007c02 */ /* 0x010fce0008000f00 */
.L_x_158:
[----:B-1----:R1:W2:Y:S02]  /*8590*/  SYNCS.PHASECHK.TRANS64.TRYWAIT P0, [R0+URZ], R3 ;  /* 0x00000003000075a7 */ /* 0x0022a400080011ff */
[----:B--2---:R-:W-:Y:S05]  /*85a0*/  @!P0 NANOSLEEP.SYNCS 0x989680 ;  /* 0x009896800000895d */ /* 0x004fea0003900000 */
[----:B------:R-:W2:Y:S02]  /*85b0*/  @!P0 SYNCS.PHASECHK.TRANS64 P0, [R0+URZ], R3 ;  /* 0x00000003000085a7 */ /* 0x000ea400080010ff */
[----:B--2---:R-:W-:Y:S05]  /*85c0*/  @!P0 BRA `(.L_x_158) ;  /* 0xfffffffc00f08947 */ /* 0x004fea000383ffff */
[----:B------:R-:W-:Y:S05]  /*85d0*/  BRA `(.L_x_159) ;  /* 0xffffffa400607947 */ /* 0x000fea000383ffff */
.L_x_42:
[----:B----4-:R-:W-:-:S07]  /*85e0*/  MOV R0, UR5 ;  /* 0x0000000500007c02 */ /* 0x010fce0008000f00 */
.L_x_160:
[----:B-1----:R1:W2:Y:S02]  /*85f0*/  SYNCS.PHASECHK.TRANS64.TRYWAIT P0, [R0+URZ], R3 ;  /* 0x00000003000075a7 */ /* 0x0022a400080011ff */
[----:B--2---:R-:W-:Y:S05]  /*8600*/  @!P0 NANOSLEEP.SYNCS 0x989680 ;  /* 0x009896800000895d */ /* 0x004fea0003900000 */
[----:B------:R-:W2:Y:S02]  /*8610*/  @!P0 SYNCS.PHASECHK.TRANS64 P0, [R0+URZ], R3 ;  /* 0x00000003000085a7 */ /* 0x000ea400080010ff */
[----:B--2---:R-:W-:Y:S05]  /*8620*/  @!P0 BRA `(.L_x_160) ;  /* 0xfffffffc00f08947 */ /* 0x004fea000383ffff */
[----:B------:R-:W-:Y:S05]  /*8630*/  BRA `(.L_x_161) ;  /* 0xffffffa4006c7947 */ /* 0x000fea000383ffff */
.L_x_43:
[----:B----4-:R-:W-:-:S07]  /*8640*/  MOV R0, UR5 ;  /* 0x0000000500007c02 */ /* 0x010fce0008000f00 */
.L_x_162:
[----:B-1----:R1:W2:Y:S02]  /*8650*/  SYNCS.PHASECHK.TRANS64.TRYWAIT P0, [R0+URZ], R3 ;  /* 0x00000003000075a7 */ /* 0x0022a400080011ff */
[----:B--2---:R-:W-:Y:S05]  /*8660*/  @!P0 NANOSLEEP.SYNCS 0x989680 ;  /* 0x009896800000895d */ /* 0x004fea0003900000 */
[----:B------:R-:W2:Y:S02]  /*8670*/  @!P0 SYNCS.PHASECHK.TRANS64 P0, [R0+URZ], R3 ;  /* 0x00000003000085a7 */ /* 0x000ea400080010ff */
[----:B--2---:R-:W-:Y:S05]  /*8680*/  @!P0 BRA `(.L_x_162) ;  /* 0xfffffffc00f08947 */ /* 0x004fea000383ffff */
[----:B------:R-:W-:Y:S05]  /*8690*/  BRA `(.L_x_163) ;  /* 0xffffffa400787947 */ /* 0x000fea000383ffff */
.L_x_44:
[----:B----4-:R-:W-:-:S07]  /*86a0*/  MOV R0, UR5 ;  /* 0x0000000500007c02 */ /* 0x010fce0008000f00 */
.L_x_164:
[----:B-1----:R1:W2:Y:S02]  /*86b0*/  SYNCS.PHASECHK.TRANS64.TRYWAIT P0, [R0+URZ], R3 ;  /* 0x00000003000075a7 */ /* 0x0022a400080011ff */
[----:B--2---:R-:W-:Y:S05]  /*86c0*/  @!P0 NANOSLEEP.SYNCS 0x989680 ;  /* 0x009896800000895d */ /* 0x004fea0003900000 */
[----:B------:R-:W2:Y:S02]  /*86d0*/  @!P0 SYNCS.PHASECHK.TRANS64 P0, [R0+URZ], R3 ;  /* 0x00000003000085a7 */ /* 0x000ea400080010ff */
[----:B--2---:R-:W-:Y:S05]  /*86e0*/  @!P0 BRA `(.L_x_164) ;  /* 0xfffffffc00f08947 */ /* 0x004fea000383ffff */
[----:B------:R-:W-:Y:S05]  /*86f0*/  BRA `(.L_x_165) ;  /* 0xffffffa400847947 */ /* 0x000fea000383ffff */
.L_x_45:
[----:B----4-:R-:W-:-:S07]  /*8700*/  MOV R0, UR5 ;  /* 0x0000000500007c02 */ /* 0x010fce0008000f00 */
.L_x_166:
[----:B-1----:R1:W2:Y:S02]  /*8710*/  SYNCS.PHASECHK.TRANS64.TRYWAIT P0, [R0+URZ], R3 ;  /* 0x00000003000075a7 */ /* 0x0022a400080011ff */
[----:B--2---:R-:W-:Y:S05]  /*8720*/  @!P0 NANOSLEEP.SYNCS 0x989680 ;  /* 0x009896800000895d */ /* 0x004fea0003900000 */
[----:B------:R-:W2:Y:S02]  /*8730*/  @!P0 SYNCS.PHASECHK.TRANS64 P0, [R0+URZ], R3 ;  /* 0x00000003000085a7 */ /* 0x000ea400080010ff */
[----:B--2---:R-:W-:Y:S05]  /*8740*/  @!P0 BRA `(.L_x_166) ;  /* 0xfffffffc00f08947 */ /* 0x004fea000383ffff */
[----:B------:R-:W-:Y:S05]  /*8750*/  BRA `(.L_x_167) ;  /* 0xffffffa400907947 */ /* 0x000fea000383ffff */
.L_x_46:
[----:B----4-:R-:W-:-:S07]  /*8760*/  MOV R0, UR5 ;  /* 0x0000000500007c02 */ /* 0x010fce0008000f00 */
.L_x_168:
[----:B-1----:R1:W2:Y:S02]  /*8770*/  SYNCS.PHASECHK.TRANS64.TRYWAIT P0, [R0+URZ], R3 ;  /* 0x00000003000075a7 */ /* 0x0022a400080011ff */
[----:B--2---:R-:W-:Y:S05]  /*8780*/  @!P0 NANOSLEEP.SYNCS 0x989680 ;  /* 0x009896800000895d */ /* 0x004fea0003900000 */
[----:B------:R-:W2:Y:S02]  /*8790*/  @!P0 SYNCS.PHASECHK.TRANS64 P0, [R0+URZ], R3 ;  /* 0x00000003000085a7 */ /* 0x000ea400080010ff */
[----:B--2---:R-:W-:Y:S05]  /*87a0*/  @!P0 BRA `(.L_x_168) ;  /* 0xfffffffc00f08947 */ /* 0x004fea000383ffff */
[----:B------:R-:W-:Y:S05]  /*87b0*/  BRA `(.L_x_169) ;  /* 0xffffffa4009c7947 */ /* 0x000fea000383ffff */
.L_x_47:
[----:B----4-:R-:W-:-:S07]  /*87c0*/  MOV R0, UR5 ;  /* 0x0000000500007c02 */ /* 0x010fce0008000f00 */
.L_x_170:
[----:B-1----:R1:W2:Y:S02]  /*87d0*/  SYNCS.PHASECHK.TRANS64.TRYWAIT P0, [R0+URZ], R3 ;  /* 0x00000003000075a7 */ /* 0x0022a400080011ff */
[----:B--2---:R-:W-:Y:S05]  /*87e0*/  @!P0 NANOSLEEP.SYNCS 0x989680 ;  /* 0x009896800000895d */ /* 0x004fea0003900000 */
[----:B------:R-:W2:Y:S02]  /*87f0*/  @!P0 SYNCS.PHASECHK.TRANS64 P0, [R0+URZ], R3 ;  /* 0x00000003000085a7 */ /* 0x000ea400080010ff */
[----:B--2---:R-:W-:Y:S05]  /*8800*/  @!P0 BRA `(.L_x_170) ;  /* 0xfffffffc00f08947 */ /* 0x004fea000383ffff */
[----:B------:R-:W-:Y:S05]  /*8810*/  BRA `(.L_x_171) ;  /* 0xffffffa400a87947 */ /* 0x000fea000383ffff */
.L_x_48:
[----:B----4-:R-:W-:-:S07]  /*8820*/  MOV R0, UR5 ;  /* 0x0000000500007c02 */ /* 0x010fce0008000f00 */
.L_x_172:
[----:B-1----:R1:W2:Y:S02]  /*8830*/  SYNCS.PHASECHK.TRANS64.TRYWAIT P0, [R0+URZ], R3 ;  /* 0x00000003000075a7 */ /* 0x0022a400080011ff */
[----:B--2---:R-:W-:Y:S05]  /*8840*/  @!P0 NANOSLEEP.SYNCS 0x989680 ;  /* 0x009896800000895d */ /* 0x004fea0003900000 */
[----:B------:R-:W2:Y:S02]  /*8850*/  @!P0 SYNCS.PHASECHK.TRANS64 P0, [R0+URZ], R3 ;  /* 0x00000003000085a7 */ /* 0x000ea400080010ff */
[----:B--2---:R-:W-:Y:S05]  /*8860*/  @!P0 BRA `(.L_x_172) ;  /* 0xfffffffc00f08947 */ /* 0x004fea000383ffff */
[----:B------:R-:W-:Y:S05]  /*8870*/  BRA `(.L_x_173) ;  /* 0xffffffa400b47947 */ /* 0x000fea000383ffff */
.L_x_49:
[----:B----4-:R-:W-:-:S07]  /*8880*/  MOV R0, UR5 ;  /* 0x0000000500007c02 */ /* 0x010fce0008000f00 */
.L_x_174:
[----:B-1----:R1:W2:Y:S02]  /*8890*/  SYNCS.PHASECHK.TRANS64.TRYWAIT P0, [R0+URZ], R3 ;  /* 0x00000003000075a7 */ /* 0x0022a400080011ff */
[----:B--2---:R-:W-:Y:S05]  /*88a0*/  @!P0 NANOSLEEP.SYNCS 0x989680 ;  /* 0x009896800000895d */ /* 0x004fea0003900000 */
[----:B------:R-:W2:Y:S02]  /*88b0*/  @!P0 SYNCS.PHASECHK.TRANS64 P0, [R0+URZ], R3 ;  /* 0x00000003000085a7 */ /* 0x000ea400080010ff */
[----:B--2---:R-:W-:Y:S05]  /*88c0*/  @!P0 BRA `(.L_x_174) ;  /* 0xfffffffc00f08947 */ /* 0x004fea000383ffff */
[----:B------:R-:W-:Y:S05]  /*88d0*/  BRA `(.L_x_175) ;  /* 0xffffffa400c07947 */ /* 0x000fea000383ffff */
.L_x_50:
[----:B----4-:R-:W-:-:S07]  /*88e0*/  MOV R0, UR5 ;  /* 0x0000000500007c02 */ /* 0x010fce0008000f00 */
.L_x_176:
[----:B-1----:R1:W2:Y:S02]  /*88f0*/  SYNCS.PHASECHK.TRANS64.TRYWAIT P0, [R0+URZ], R3 ;  /* 0x00000003000075a7 */ /* 0x0022a400080011ff */
[----:B--2---:R-:W-:Y:S05]  /*8900*/  @!P0 NANOSLEEP.SYNCS 0x989680 ;  /* 0x009896800000895d */ /* 0x004fea0003900000 */
[----:B------:R-:W2:Y:S02]  /*8910*/  @!P0 SYNCS.PHASECHK.TRANS64 P0, [R0+URZ], R3 ;  /* 0x00000003000085a7 */ /* 0x000ea400080010ff */
[----:B--2---:R-:W-:Y:S05]  /*8920*/  @!P0 BRA `(.L_x_176) ;  /* 0xfffffffc00f08947 */ /* 0x004fea000383ffff */
[----:B------:R-:W-:Y:S05]  /*8930*/  BRA `(.L_x_177) ;  /* 0xffffffa400cc7947 */ /* 0x000fea000383ffff */
.L_x_51:
[----:B----4-:R-:W-:-:S07]  /*8940*/  MOV R0, UR5 ;  /* 0x0000000500007c02 */ /* 0x010fce0008000f00 */
.L_x_178:
[----:B-1----:R1:W2:Y:S02]  /*8950*/  SYNCS.PHASECHK.TRANS64.TRYWAIT P0, [R0+URZ], R3 ;  /* 0x00000003000075a7 */ /* 0x0022a400080011ff */
[----:B--2---:R-:W-:Y:S05]  /*8960*/  @!P0 NANOSLEEP.SYNCS 0x989680 ;  /* 0x009896800000895d */ /* 0x004fea0003900000 */
[----:B------:R-:W2:Y:S02]  /*8970*/  @!P0 SYNCS.PHASECHK.TRANS64 P0, [R0+URZ], R3 ;  /* 0x00000003000085a7 */ /* 0x000ea400080010ff */
[----:B--2---:R-:W-:Y:S05]  /*8980*/  @!P0 BRA `(.L_x_178) ;  /* 0xfffffffc00f08947 */ /* 0x004fea000383ffff */
[----:B------:R-:W-:Y:S05]  /*8990*/  BRA `(.L_x_179) ;  /* 0xffffffa400d87947 */ /* 0x000fea000383ffff */
.L_x_52:
[----:B----4-:R-:W-:-:S07]  /*89a0*/  MOV R0, UR5 ;  /* 0x0000000500007c02 */ /* 0x010fce0008000f00 */
.L_x_180:
[----:B-1----:R1:W2:Y:S02]  /*89b0*/  SYNCS.PHASECHK.TRANS64.TRYWAIT P0, [R0+URZ], R3 ;  /* 0x00000003000075a7 */ /* 0x0022a400080011ff */
[----:B--2---:R-:W-:Y:S05]  /*89c0*/  @!P0 NANOSLEEP.SYNCS 0x989680 ;  /* 0x009896800000895d */ /* 0x004fea0003900000 */
[----:B------:R-:W2:Y:S02]  /*89d0*/  @!P0 SYNCS.PHASECHK.TRANS64 P0, [R0+URZ], R3 ;  /* 0x00000003000085a7 */ /* 0x000ea400080010ff */
[----:B--2---:R-:W-:Y:S05]  /*89e0*/  @!P0 BRA `(.L_x_180) ;  /* 0xfffffffc00f08947 */ /* 0x004fea000383ffff */
[----:B------:R-:W-:Y:S05]  /*89f0*/  BRA `(.L_x_181) ;  /* 0xffffffa400e47947 */ /* 0x000fea000383ffff */
.L_x_53:
[----:B----4-:R-:W-:-:S07]  /*8a00*/  MOV R0, UR5 ;  /* 0x0000000500007c02 */ /* 0x010fce0008000f00 */
.L_x_182:
[----:B-1----:R1:W2:Y:S02]  /*8a10*/  SYNCS.PHASECHK.TRANS64.TRYWAIT P0, [R0+URZ], R3 ;  /* 0x00000003000075a7 */ /* 0x0022a400080011ff */
[----:B--2---:R-:W-:Y:S05]  /*8a20*/  @!P0 NANOSLEEP.SYNCS 0x989680 ;  /* 0x009896800000895d */ /* 0x004fea0003900000 */
[----:B------:R-:W2:Y:S02]  /*8a30*/  @!P0 SYNCS.PHASECHK.TRANS64 P0, [R0+URZ], R3 ;  /* 0x00000003000085a7 */ /* 0x000ea400080010ff */
[----:B--2---:R-:W-:Y:S05]  /*8a40*/  @!P0 BRA `(.L_x_182) ;  /* 0xfffffffc00f08947 */ /* 0x004fea000383ffff */
[----:B------:R-:W-:Y:S05]  /*8a50*/  BRA `(.L_x_183) ;  /* 0xffffffa400f07947 */ /* 0x000fea000383ffff */
.L_x_54:
[----:B----4-:R-:W-:-:S07]  /*8a60*/  MOV R0, UR5 ;  /* 0x0000000500007c02 */ /* 0x010fce0008000f00 */
.L_x_184:
[----:B-1----:R1:W2:Y:S02]  /*8a70*/  SYNCS.PHASECHK.TRANS64.TRYWAIT P0, [R0+URZ], R3 ;  /* 0x00000003000075a7 */ /* 0x0022a400080011ff */
[----:B--2---:R-:W-:Y:S05]  /*8a80*/  @!P0 NANOSLEEP.SYNCS 0x989680 ;  /* 0x009896800000895d */ /* 0x004fea0003900000 */
[----:B------:R-:W2:Y:S02]  /*8a90*/  @!P0 SYNCS.PHASECHK.TRANS64 P0, [R0+URZ], R3 ;  /* 0x00000003000085a7 */ /* 0x000ea400080010ff */
[----:B--2---:R-:W-:Y:S05]  /*8aa0*/  @!P0 BRA `(.L_x_184) ;  /* 0xfffffffc00f08947 */ /* 0x004fea000383ffff */
[----:B------:R-:W-:Y:S05]  /*8ab0*/  BRA `(.L_x_185) ;  /* 0xffffffa400fc7947 */ /* 0x000fea000383ffff */
.L_x_55:
[----:B----4-:R-:W-:-:S07]  /*8ac0*/  MOV R0, UR5 ;  /* 0x0000000500007c02 */ /* 0x010fce0008000f00 */
.L_x_186:
[----:B-1----:R1:W2:Y:S02]  /*8ad0*/  SYNCS.PHASECHK.TRANS64.TRYWAIT P0, [R0+URZ], R3 ;  /* 0x00000003000075a7 */ /* 0x0022a400080011ff */
[----:B--2---:R-:W-:Y:S05]  /*8ae0*/  @!P0 NANOSLEEP.SYNCS 0x989680 ;  /* 0x009896800000895d */ /* 0x004fea0003900000 */
[----:B------:R-:W2:Y:S02]  /*8af0*/  @!P0 SYNCS.PHASECHK.TRANS64 P0, [R0+URZ], R3 ;  /* 0x00000003000085a7 */ /* 0x000ea400080010ff */
[----:B--2---:R-:W-:Y:S05]  /*8b00*/  @!P0 BRA `(.L_x_186) ;  /* 0xfffffffc00f08947 */ /* 0x004fea000383ffff */
[----:B------:R-:W-:Y:S05]  /*8b10*/  BRA `(.L_x_187) ;  /* 0xffffffa800087947 */ /* 0x000fea000383ffff */
.L_x_56:
[----:B----4-:R-:W-:-:S07]  /*8b20*/  MOV R0, UR5 ;  /* 0x0000000500007c02 */ /* 0x010fce0008000f00 */
.L_x_188:
[----:B-1----:R1:W2:Y:S02]  /*8b30*/  SYNCS.PHASECHK.TRANS64.TRYWAIT P0, [R0+URZ], R3 ;  /* 0x00000003000075a7 */ /* 0x0022a400080011ff */
[----:B--2---:R-:W-:Y:S05]  /*8b40*/  @!P0 NANOSLEEP.SYNCS 0x989680 ;  /* 0x009896800000895d */ /* 0x004fea0003900000 */
[----:B------:R-:W2:Y:S02]  /*8b50*/  @!P0 SYNCS.PHASECHK.TRANS64 P0, [R0+URZ], R3 ;  /* 0x00000003000085a7 */ /* 0x000ea400080010ff */
[----:B--2---:R-:W-:Y:S05]  /*8b60*/  @!P0 BRA `(.L_x_188) ;  /* 0xfffffffc00f08947 */ /* 0x004fea000383ffff */
[----:B------:R-:W-:Y:S05]  /*8b70*/  BRA `(.L_x_189) ;  /* 0xffffffa800147947 */ /* 0x000fea000383ffff */
.L_x_57:
[----:B----4-:R-:W-:-:S07]  /*8b80*/  MOV R0, UR5 ;  /* 0x0000000500007c02 */ /* 0x010fce0008000f00 */
.L_x_190:
[----:B-1----:R1:W2:Y:S02]  /*8b90*/  SYNCS.PHASECHK.TRANS64.TRYWAIT P0, [R0+URZ], R3 ;  /* 0x00000003000075a7 */ /* 0x0022a400080011ff */
[----:B--2---:R-:W-:Y:S05]  /*8ba0*/  @!P0 NANOSLEEP.SYNCS 0x989680 ;  /* 0x009896800000895d */ /* 0x004fea0003900000 */
[----:B------:R-:W2:Y:S02]  /*8bb0*/  @!P0 SYNCS.PHASECHK.TRANS64 P0, [R0+URZ], R3 ;  /* 0x00000003000085a7 */ /* 0x000ea400080010ff */
[----:B--2---:R-:W-:Y:S05]  /*8bc0*/  @!P0 BRA `(.L_x_190) ;  /* 0xfffffffc00f08947 */ /* 0x004fea000383ffff */
[----:B------:R-:W-:Y:S05]  /*8bd0*/  BRA `(.L_x_191) ;  /* 0xffffffa800207947 */ /* 0x000fea000383ffff */
.L_x_58:
[----:B----4-:R-:W-:-:S07]  /*8be0*/  MOV R0, UR5 ;  /* 0x0000000500007c02 */ /* 0x010fce0008000f00 */
.L_x_192:
[----:B-1----:R1:W2:Y:S02]  /*8bf0*/  SYNCS.PHASECHK.TRANS64.TRYWAIT P0, [R0+URZ], R3 ;  /* 0x00000003000075a7 */ /* 0x0022a400080011ff */
[----:B--2---:R-:W-:Y:S05]  /*8c00*/  @!P0 NANOSLEEP.SYNCS 0x989680 ;  /* 0x009896800000895d */ /* 0x004fea0003900000 */
[----:B------:R-:W2:Y:S02]  /*8c10*/  @!P0 SYNCS.PHASECHK.TRANS64 P0, [R0+URZ], R3 ;  /* 0x00000003000085a7 */ /* 0x000ea400080010ff */
[----:B--2---:R-:W-:Y:S05]  /*8c20*/  @!P0 BRA `(.L_x_192) ;  /* 0xfffffffc00f08947 */ /* 0x004fea000383ffff */
[----:B------:R-:W-:Y:S05]  /*8c30*/  BRA `(.L_x_193) ;  /* 0xffffffa8002c7947 */ /* 0x000fea000383ffff */
.L_x_59:
[----:B----4-:R-:W-:-:S07]  /*8c40*/  MOV R0, UR5 ;  /* 0x0000000500007c02 */ /* 0x010fce0008000f00 */
.L_x_194:
[----:B-1----:R1:W2:Y:S02]  /*8c50*/  SYNCS.PHASECHK.TRANS64.TRYWAIT P0, [R0+URZ], R3 ;  /* 0x00000003000075a7 */ /* 0x0022a400080011ff */
[----:B--2---:R-:W-:Y:S05]  /*8c60*/  @!P0 NANOSLEEP.SYNCS 0x989680 ;  /* 0x009896800000895d */ /* 0x004fea0003900000 */
[----:B------:R-:W2:Y:S02]  /*8c70*/  @!P0 SYNCS.PHASECHK.TRANS64 P0, [R0+URZ], R3 ;  /* 0x00000003000085a7 */ /* 0x000ea400080010ff */
[----:B--2---:R-:W-:Y:S05]  /*8c80*/  @!P0 BRA `(.L_x_194) ;  /* 0xfffffffc00f08947 */ /* 0x004fea000383ffff */
[----:B------:R-:W-:Y:S05]  /*8c90*/  BRA `(.L_x_195) ;  /* 0xffffffa800387947 */ /* 0x000fea000383ffff */
.L_x_60:
[----:B----4-:R-:W-:-:S07]  /*8ca0*/  MOV R0, UR5 ;  /* 0x0000000500007c02 */ /* 0x010fce0008000f00 */
.L_x_196:
[----:B-1----:R1:W2:Y:S02]  /*8cb0*/  SYNCS.PHASECHK.TRANS64.TRYWAIT P0, [R0+URZ], R3 ;  /* 0x00000003000075a7 */ /* 0x0022a400080011ff */
[----:B--2---:R-:W-:Y:S05]  /*8cc0*/  @!P0 NANOSLEEP.SYNCS 0x989680 ;  /* 0x009896800000895d */ /* 0x004fea0003900000 */
[----:B------:R-:W2:Y:S02]  /*8cd0*/  @!P0 SYNCS.PHASECHK.TRANS64 P0, [R0+URZ], R3 ;  /* 0x00000003000085a7 */ /* 0x000ea400080010ff */
[----:B--2---:R-:W-:Y:S05]  /*8ce0*/  @!P0 BRA `(.L_x_196) ;  /* 0xfffffffc00f08947 */ /* 0x004fea000383ffff */
[----:B------:R-:W-:Y:S05]  /*8cf0*/  BRA `(.L_x_197) ;  /* 0xffffffa800447947 */ /* 0x000fea000383ffff */
.L_x_61:
[----:B----4-:R-:W-:-:S07]  /*8d00*/  MOV R0, UR5 ;  /* 0x0000000500007c02 */ /* 0x010fce0008000f00 */
.L_x_198:
[----:B-1----:R1:W2:Y:S02]  /*8d10*/  SYNCS.PHASECHK.TRANS64.TRYWAIT P0, [R0+URZ], R3 ;  /* 0x00000003000075a7 */ /* 0x0022a400080011ff */
[----:B--2---:R-:W-:Y:S05]  /*8d20*/  @!P0 NANOSLEEP.SYNCS 0x989680 ;  /* 0x009896800000895d */ /* 0x004fea0003900000 */
[----:B------:R-:W2:Y:S02]  /*8d30*/  @!P0 SYNCS.PHASECHK.TRANS64 P0, [R0+URZ], R3 ;  /* 0x00000003000085a7 */ /* 0x000ea400080010ff */
[----:B--2---:R-:W-:Y:S05]  /*8d40*/  @!P0 BRA `(.L_x_198) ;  /* 0xfffffffc00f08947 */ /* 0x004fea000383ffff */
[----:B------:R-:W-:Y:S05]  /*8d50*/  BRA `(.L_x_199) ;  /* 0xffffffa800507947 */ /* 0x000fea000383ffff */
.L_x_62:
[----:B----4-:R-:W-:-:S07]  /*8d60*/  MOV R0, UR5 ;  /* 0x0000000500007c02 */ /* 0x010fce0008000f00 */
.L_x_200:
[----:B-1----:R1:W2:Y:S02]  /*8d70*/  SYNCS.PHASECHK.TRANS64.TRYWAIT P0, [R0+URZ], R3 ;  /* 0x00000003000075a7 */ /* 0x0022a400080011ff */
[----:B--2---:R-:W-:Y:S05]  /*8d80*/  @!P0 NANOSLEEP.SYNCS 0x989680 ;  /* 0x009896800000895d */ /* 0x004fea0003900000 */
[----:B------:R-:W2:Y:S02]  /*8d90*/  @!P0 SYNCS.PHASECHK.TRANS64 P0, [R0+URZ], R3 ;  /* 0x00000003000085a7 */ /* 0x000ea400080010ff */
[----:B--2---:R-:W-:Y:S05]  /*8da0*/  @!P0 BRA `(.L_x_200) ;  /* 0xfffffffc00f08947 */ /* 0x004fea000383ffff */
[----:B------:R-:W-:Y:S05]  /*8db0*/  BRA `(.L_x_201) ;  /* 0xffffffa8005c7947 */ /* 0x000fea000383ffff */
.L_x_63:
[----:B----4-:R-:W-:-:S07]  /*8dc0*/  MOV R0, UR5 ;  /* 0x0000000500007c02 */ /* 0x010fce0008000f00 */
.L_x_202:
[----:B-1----:R1:W2:Y:S02]  /*8dd0*/  SYNCS.PHASECHK.TRANS64.TRYWAIT P0, [R0+URZ], R3 ;  /* 0x00000003000075a7 */ /* 0x0022a400080011ff */
[----:B--2---:R-:W-:Y:S05]  /*8de0*/  @!P0 NANOSLEEP.SYNCS 0x989680 ;  /* 0x009896800000895d */ /* 0x004fea0003900000 */
[----:B------:R-:W2:Y:S02]  /*8df0*/  @!P0 SYNCS.PHASECHK.TRANS64 P0, [R0+URZ], R3 ;  /* 0x00000003000085a7 */ /* 0x000ea400080010ff */
[----:B--2---:R-:W-:Y:S05]  /*8e00*/  @!P0 BRA `(.L_x_202) ;  /* 0xfffffffc00f08947 */ /* 0x004fea000383ffff */
[----:B------:R-:W-:Y:S05]  /*8e10*/  BRA `(.L_x_203) ;  /* 0xffffffa800687947 */ /* 0x000fea000383ffff */
.L_x_64:
[----:B----4-:R-:W-:-:S07]  /*8e20*/  MOV R0, UR5 ;  /* 0x0000000500007c02 */ /* 0x010fce0008000f00 */
.L_x_204:
[----:B-1----:R1:W2:Y:S02]  /*8e30*/  SYNCS.PHASECHK.TRANS64.TRYWAIT P0, [R0+URZ], R3 ;  /* 0x00000003000075a7 */ /* 0x0022a400080011ff */
[----:B--2---:R-:W-:Y:S05]  /*8e40*/  @!P0 NANOSLEEP.SYNCS 0x989680 ;  /* 0x009896800000895d */ /* 0x004fea0003900000 */
[----:B------:R-:W2:Y:S02]  /*8e50*/  @!P0 SYNCS.PHASECHK.TRANS64 P0, [R0+URZ], R3 ;  /* 0x00000003000085a7 */ /* 0x000ea400080010ff */
[----:B--2---:R-:W-:Y:S05]  /*8e60*/  @!P0 BRA `(.L_x_204) ;  /* 0xfffffffc00f08947 */ /* 0x004fea000383ffff */
[----:B------:R-:W-:Y:S05]  /*8e70*/  BRA `(.L_x_205) ;  /* 0xffffffa800747947 */ /* 0x000fea000383ffff */
.L_x_65:
[----:B----4-:R-:W-:-:S07]  /*8e80*/  MOV R0, UR5 ;  /* 0x0000000500007c02 */ /* 0x010fce0008000f00 */
.L_x_206:
[----:B-1----:R1:W2:Y:S02]  /*8e90*/  SYNCS.PHASECHK.TRANS64.TRYWAIT P0, [R0+URZ], R3 ;  /* 0x00000003000075a7 */ /* 0x0022a400080011ff */
[----:B--2---:R-:W-:Y:S05]  /*8ea0*/  @!P0 NANOSLEEP.SYNCS 0x989680 ;  /* 0x009896800000895d */ /* 0x004fea0003900000 */
[----:B------:R-:W2:Y:S02]  /*8eb0*/  @!P0 SYNCS.PHASECHK.TRANS64 P0, [R0+URZ], R3 ;  /* 0x00000003000085a7 */ /* 0x000ea400080010ff */
[----:B--2---:R-:W-:Y:S05]  /*8ec0*/  @!P0 BRA `(.L_x_206) ;  /* 0xfffffffc00f08947 */ /* 0x004fea000383ffff */
[----:B------:R-:W-:Y:S05]  /*8ed0*/  BRA `(.L_x_207) ;  /* 0xffffffa800807947 */ /* 0x000fea000383ffff */
.L_x_66:
[----:B----4-:R-:W-:-:S07]  /*8ee0*/  MOV R0, UR5 ;  /* 0x0000000500007c02 */ /* 0x010fce0008000f00 */
.L_x_208:
[----:B-1----:R1:W2:Y:S02]  /*8ef0*/  SYNCS.PHASECHK.TRANS64.TRYWAIT P0, [R0+URZ], R3 ;  /* 0x00000003000075a7 */ /* 0x0022a400080011ff */
[----:B--2---:R-:W-:Y:S05]  /*8f00*/  @!P0 NANOSLEEP.SYNCS 0x989680 ;  /* 0x009896800000895d */ /* 0x004fea0003900000 */
[----:B------:R-:W2:Y:S02]  /*8f10*/  @!P0 SYNCS.PHASECHK.TRANS64 P0, [R0+URZ], R3 ;  /* 0x00000003000085a7 */ /* 0x000ea400080010ff */
[----:B--2---:R-:W-:Y:S05]  /*8f20*/  @!P0 BRA `(.L_x_208) ;  /* 0xfffffffc00f08947 */ /* 0x004fea000383ffff */
[----:B------:R-:W-:Y:S05]  /*8f30*/  BRA `(.L_x_209) ;  /* 0xffffffa8008c7947 */ /* 0x000fea000383ffff */
.L_x_67:
[----:B----4-:R-:W-:-:S07]  /*8f40*/  MOV R0, UR5 ;  /* 0x0000000500007c02 */ /* 0x010fce0008000f00 */
.L_x_210:
[----:B-1----:R1:W2:Y:S02]  /*8f50*/  SYNCS.PHASECHK.TRANS64.TRYWAIT P0, [R0+URZ], R3 ;  /* 0x00000003000075a7 */ /* 0x0022a400080011ff */
[----:B--2---:R-:W-:Y:S05]  /*8f60*/  @!P0 NANOSLEEP.SYNCS 0x989680 ;  /* 0x009896800000895d */ /* 0x004fea0003900000 */
[----:B------:R-:W2:Y:S02]  /*8f70*/  @!P0 SYNCS.PHASECHK.TRANS64 P0, [R0+URZ], R3 ;  /* 0x00000003000085a7 */ /* 0x000ea400080010ff */
[----:B--2---:R-:W-:Y:S05]  /*8f80*/  @!P0 BRA `(.L_x_210) ;  /* 0xfffffffc00f08947 */ /* 0x004fea000383ffff */
[----:B------:R-:W-:Y:S05]  /*8f90*/  BRA `(.L_x_211) ;  /* 0xffffffa800987947 */ /* 0x000fea000383ffff */
.L_x_68:
[----:B----4-:R-:W-:-:S07]  /*8fa0*/  MOV R0, UR5 ;  /* 0x0000000500007c02 */ /* 0x010fce0008000f00 */
.L_x_212:
[----:B-1----:R1:W2:Y:S02]  /*8fb0*/  SYNCS.PHASECHK.TRANS64.TRYWAIT P0, [R0+URZ], R3 ;  /* 0x00000003000075a7 */ /* 0x0022a400080011ff */
[----:B--2---:R-:W-:Y:S05]  /*8fc0*/  @!P0 NANOSLEEP.SYNCS 0x989680 ;  /* 0x009896800000895d */ /* 0x004fea0003900000 */
[----:B------:R-:W2:Y:S02]  /*8fd0*/  @!P0 SYNCS.PHASECHK.TRANS64 P0, [R0+URZ], R3 ;  /* 0x00000003000085a7 */ /* 0x000ea400080010ff */
[----:B--2---:R-:W-:Y:S05]  /*8fe0*/  @!P0 BRA `(.L_x_212) ;  /* 0xfffffffc00f08947 */ /* 0x004fea000383ffff */
[----:B------:R-:W-:Y:S05]  /*8ff0*/  BRA `(.L_x_213) ;  /* 0xffffffa800a47947 */ /* 0x000fea000383ffff */
.L_x_69:
[----:B----4-:R-:W-:-:S07]  /*9000*/  MOV R0, UR5 ;  /* 0x0000000500007c02 */ /* 0x010fce0008000f00 */
.L_x_214:
[----:B-1----:R1:W2:Y:S02]  /*9010*/  SYNCS.PHASECHK.TRANS64.TRYWAIT P0, [R0+URZ], R3 ;  /* 0x00000003000075a7 */ /* 0x0022a400080011ff */
[----:B--2---:R-:W-:Y:S05]  /*9020*/  @!P0 NANOSLEEP.SYNCS 0x989680 ;  /* 0x009896800000895d */ /* 0x004fea0003900000 */
[----:B------:R-:W2:Y:S02]  /*9030*/  @!P0 SYNCS.PHASECHK.TRANS64 P0, [R0+URZ], R3 ;  /* 0x00000003000085a7 */ /* 0x000ea400080010ff */
[----:B--2---:R-:W-:Y:S05]  /*9040*/  @!P0 BRA `(.L_x_214) ;  /* 0xfffffffc00f08947 */ /* 0x004fea000383ffff */
[----:B------:R-:W-:Y:S05]  /*9050*/  BRA `(.L_x_215) ;  /* 0xffffffa800b07947 */ /* 0x000fea000383ffff */
.L_x_70:
[----:B----4-:R-:W-:-:S07]  /*9060*/  MOV R0, UR5 ;  /* 0x0000000500007c02 */ /* 0x010fce0008000f00 */
.L_x_216:
[----:B-1----:R1:W2:Y:S02]  /*9070*/  SYNCS.PHASECHK.TRANS64.TRYWAIT P0, [R0+URZ], R3 ;  /* 0x00000003000075a7 */ /* 0x0022a400080011ff */
[----:B--2---:R-:W-:Y:S05]  /*9080*/  @!P0 NANOSLEEP.SYNCS 0x989680 ;  /* 0x009896800000895d */ /* 0x004fea0003900000 */
[----:B------:R-:W2:Y:S02]  /*9090*/  @!P0 SYNCS.PHASECHK.TRANS64 P0, [R0+URZ], R3 ;  /* 0x00000003000085a7 */ /* 0x000ea400080010ff */
[----:B--2---:R-:W-:Y:S05]  /*90a0*/  @!P0 BRA `(.L_x_216) ;  /* 0xfffffffc00f08947 */ /* 0x004fea000383ffff */
[----:B------:R-:W-:Y:S05]  /*90b0*/  BRA `(.L_x_217) ;  /* 0xffffffa800bc7947 */ /* 0x000fea000383ffff */
.L_x_71:
[----:B----4-:R-:W-:-:S07]  /*90c0*/  MOV R0, UR5 ;  /* 0x0000000500007c02 */ /* 0x010fce0008000f00 */
.L_x_218:
[----:B-1----:R1:W2:Y:S02]  /*90d0*/  SYNCS.PHASECHK.TRANS64.TRYWAIT P0, [R0+URZ], R3 ;  /* 0x00000003000075a7 */ /* 0x0022a400080011ff */
[----:B--2---:R-:W-:Y:S05]  /*90e0*/  @!P0 NANOSLEEP.SYNCS 0x989680 ;  /* 0x009896800000895d */ /* 0x004fea0003900000 */
[----:B------:R-:W2:Y:S02]  /*90f0*/  @!P0 SYNCS.PHASECHK.TRANS64 P0, [R0+URZ], R3 ;  /* 0x00000003000085a7 */ /* 0x000ea400080010ff */
[----:B--2---:R-:W-:Y:S05]  /*9100*/  @!P0 BRA `(.L_x_218) ;  /* 0xfffffffc00f08947 */ /* 0x004fea000383ffff */
[----:B------:R-:W-:Y:S05]  /*9110*/  BRA `(.L_x_219) ;  /* 0xffffffa800c87947 */ /* 0x000fea000383ffff */
.L_x_72:
[----:B----4-:R-:W-:-:S07]  /*9120*/  MOV R0, UR5 ;  /* 0x0000000500007c02 */ /* 0x010fce0008000f00 */
.L_x_220:
[----:B-1----:R1:W2:Y:S02]  /*9130*/  SYNCS.PHASECHK.TRANS64.TRYWAIT P0, [R0+URZ], R3 ;  /* 0x00000003000075a7 */ /* 0x0022a400080011ff */
[----:B--2---:R-:W-:Y:S05]  /*9140*/  @!P0 NANOSLEEP.SYNCS 0x989680 ;  /* 0x009896800000895d */ /* 0x004fea0003900000 */
[----:B------:R-:W2:Y:S02]  /*9150*/  @!P0 SYNCS.PHASECHK.TRANS64 P0, [R0+URZ], R3 ;  /* 0x00000003000085a7 */ /* 0x000ea400080010ff */
[----:B--2---:R-:W-:Y:S05]  /*9160*/  @!P0 BRA `(.L_x_220) ;  /* 0xfffffffc00f08947 */ /* 0x004fea000383ffff */
[----:B------:R-:W-:Y:S05]  /*9170*/  BRA `(.L_x_221) ;  /* 0xffffffa800d47947 */ /* 0x000fea000383ffff */
.L_x_73:
[----:B----4-:R-:W-:-:S07]  /*9180*/  MOV R0, UR5 ;  /* 0x0000000500007c02 */ /* 0x010fce0008000f00 */
.L_x_222:
[----:B-1----:R1:W2:Y:S02]  /*9190*/  SYNCS.PHASECHK.TRANS64.TRYWAIT P0, [R0+URZ], R3 ;  /* 0x00000003000075a7 */ /* 0x0022a400080011ff */
[----:B--2---:R-:W-:Y:S05]  /*91a0*/  @!P0 NANOSLEEP.SYNCS 0x989680 ;  /* 0x009896800000895d */ /* 0x004fea0003900000 */
[----:B------:R-:W2:Y:S02]  /*91b0*/  @!P0 SYNCS.PHASECHK.TRANS64 P0, [R0+URZ], R3 ;  /* 0x00000003000085a7 */ /* 0x000ea400080010ff */
[----:B--2---:R-:W-:Y:S05]  /*91c0*/  @!P0 BRA `(.L_x_222) ;  /* 0xfffffffc00f08947 */ /* 0x004fea000383ffff */
[----:B------:R-:W-:Y:S05]  /*91d0*/  BRA `(.L_x_223) ;  /* 0xffffffa800e07947 */ /* 0x000fea000383ffff */
.L_x_74:
[----:B----4-:R-:W-:-:S07]  /*91e0*/  MOV R0, UR5 ;  /* 0x0000000500007c02 */ /* 0x010fce0008000f00 */
.L_x_224:
[----:B-1----:R1:W2:Y:S02]  /*91f0*/  SYNCS.PHASECHK.TRANS64.TRYWAIT P0, [R0+URZ], R3 ;  /* 0x00000003000075a7 */ /* 0x0022a400080011ff */
[----:B--2---:R-:W-:Y:S05]  /*9200*/  @!P0 NANOSLEEP.SYNCS 0x989680 ;  /* 0x009896800000895d */ /* 0x004fea0003900000 */
[----:B------:R-:W2:Y:S02]  /*9210*/  @!P0 SYNCS.PHASECHK.TRANS64 P0, [R0+URZ], R3 ;  /* 0x00000003000085a7 */ /* 0x000ea400080010ff */
[----:B--2---:R-:W-:Y:S05]  /*9220*/  @!P0 BRA `(.L_x_224) ;  /* 0xfffffffc00f08947 */ /* 0x004fea000383ffff */
[----:B------:R-:W-:Y:S05]  /*9230*/  BRA `(.L_x_225) ;  /* 0xffffffa800ec7947 */ /* 0x000fea000383ffff */
.L_x_75:
[----:B----4-:R-:W-:-:S07]  /*9240*/  MOV R0, UR5 ;  /* 0x0000000500007c02 */ /* 0x010fce0008000f00 */
.L_x_226:
[----:B-1----:R1:W2:Y:S02]  /*9250*/  SYNCS.PHASECHK.TRANS64.TRYWAIT P0, [R0+URZ], R3 ;  /* 0x00000003000075a7 */ /* 0x0022a400080011ff */
[----:B--2---:R-:W-:Y:S05]  /*9260*/  @!P0 NANOSLEEP.SYNCS 0x989680 ;  /* 0x009896800000895d */ /* 0x004fea0003900000 */
[----:B------:R-:W2:Y:S02]  /*9270*/  @!P0 SYNCS.PHASECHK.TRANS64 P0, [R0+URZ], R3 ;  /* 0x00000003000085a7 */ /* 0x000ea400080010ff */
[----:B--2---:R-:W-:Y:S05]  /*9280*/  @!P0 BRA `(.L_x_226) ;  /* 0xfffffffc00f08947 */ /* 0x004fea000383ffff */
[----:B------:R-:W-:Y:S05]  /*9290*/  BRA `(.L_x_227) ;  /* 0xffffffa800f87947 */ /* 0x000fea000383ffff */
.L_x_76:
[----:B----4-:R-:W-:-:S07]  /*92a0*/  MOV R0, UR5 ;  /* 0x0000000500007c02 */ /* 0x010fce0008000f00 */
.L_x_228:
[----:B-1----:R1:W2:Y:S02]  /*92b0*/  SYNCS.PHASECHK.TRANS64.TRYWAIT P0, [R0+URZ], R3 ;  /* 0x00000003000075a7 */ /* 0x0022a400080011ff */
[----:B--2---:R-:W-:Y:S05]  /*92c0*/  @!P0 NANOSLEEP.SYNCS 0x989680 ;  /* 0x009896800000895d */ /* 0x004fea0003900000 */
[----:B------:R-:W2:Y:S02]  /*92d0*/  @!P0 SYNCS.PHASECHK.TRANS64 P0, [R0+URZ], R3 ;  /* 0x00000003000085a7 */ /* 0x000ea400080010ff */
[----:B--2---:R-:W-:Y:S05]  /*92e0*/  @!P0 BRA `(.L_x_228) ;  /* 0xfffffffc00f08947 */ /* 0x004fea000383ffff */
[----:B------:R-:W-:Y:S05]  /*92f0*/  BRA `(.L_x_229) ;  /* 0xffffffac00047947 */ /* 0x000fea000383ffff */
.L_x_77:
[----:B----4-:R-:W-:-:S07]  /*9300*/  MOV R0, UR5 ;  /* 0x0000000500007c02 */ /* 0x010fce0008000f00 */
.L_x_230:
[----:B-1----:R1:W2:Y:S02]  /*9310*/  SYNCS.PHASECHK.TRANS64.TRYWAIT P0, [R0+URZ], R3 ;  /* 0x00000003000075a7 */ /* 0x0022a400080011ff */
[----:B--2---:R-:W-:Y:S05]  /*9320*/  @!P0 NANOSLEEP.SYNCS 0x989680 ;  /* 0x009896800000895d */ /* 0x004fea0003900000 */
[----:B------:R-:W2:Y:S02]  /*9330*/  @!P0 SYNCS.PHASECHK.TRANS64 P0, [R0+URZ], R3 ;  /* 0x00000003000085a7 */ /* 0x000ea400080010ff */
[----:B--2---:R-:W-:Y:S05]  /*9340*/  @!P0 BRA `(.L_x_230) ;  /* 0xfffffffc00f08947 */ /* 0x004fea000383ffff */
[----:B------:R-:W-:Y:S05]  /*9350*/  BRA `(.L_x_231) ;  /* 0xffffffac00107947 */ /* 0x000fea000383ffff */
.L_x_78:
[----:B----4-:R-:W-:-:S07]  /*9360*/  MOV R0, UR5 ;  /* 0x0000000500007c02 */ /* 0x010fce0008000f00 */
.L_x_232:
[----:B-1----:R1:W2:Y:S02]  /*9370*/  SYNCS.PHASECHK.TRANS64.TRYWAIT P0, [R0+URZ], R3 ;  /* 0x00000003000075a7 */ /* 0x0022a400080011ff */
[----:B--2---:R-:W-:Y:S05]  /*9380*/  @!P0 NANOSLEEP.SYNCS 0x989680 ;  /* 0x009896800000895d */ /* 0x004fea0003900000 */
[----:B------:R-:W2:Y:S02]  /*9390*/  @!P0 SYNCS.PHASECHK.TRANS64 P0, [R0+URZ], R3 ;  /* 0x00000003000085a7 */ /* 0x000ea400080010ff */
[----:B--2---:R-:W-:Y:S05]  /*93a0*/  @!P0 BRA `(.L_x_232) ;  /* 0xfffffffc00f08947 */ /* 0x004fea000383ffff */
[----:B------:R-:W-:Y:S05]  /*93b0*/  BRA `(.L_x_233) ;  /* 0xffffffac001c7947 */ /* 0x000fea000383ffff */
.L_x_79:
[----:B----4-:R-:W-:-:S07]  /*93c0*/  MOV R0, UR5 ;  /* 0x0000000500007c02 */ /* 0x010fce0008000f00 */
.L_x_234:
[----:B-1----:R1:W2:Y:S02]  /*93d0*/  SYNCS.PHASECHK.TRANS64.TRYWAIT P0, [R0+URZ], R3 ;  /* 0x00000003000075a7 */ /* 0x0022a400080011ff */
[----:B--2---:R-:W-:Y:S05]  /*93e0*/  @!P0 NANOSLEEP.SYNCS 0x989680 ;  /* 0x009896800000895d */ /* 0x004fea0003900000 */
[----:B------:R-:W2:Y:S02]  /*93f0*/  @!P0 SYNCS.PHASECHK.TRANS64 P0, [R0+URZ], R3 ;  /* 0x00000003000085a7 */ /* 0x000ea400080010ff */
[----:B--2---:R-:W-:Y:S05]  /*9400*/  @!P0 BRA `(.L_x_234) ;  /* 0xfffffffc00f08947 */ /* 0x004fea000383ffff */
[----:B------:R-:W-:Y:S05]  /*9410*/  BRA `(.L_x_235) ;  /* 0xffffffac00287947 */ /* 0x000fea000383ffff */
.L_x_80:
[----:B----4-:R-:W-:-:S07]  /*9420*/  MOV R0, UR5 ;  /* 0x0000000500007c02 */ /* 0x010fce0008000f00 */
.L_x_236:
[----:B-1----:R1:W2:Y:S02]  /*9430*/  SYNCS.PHASECHK.TRANS64.TRYWAIT P0, [R0+URZ], R3 ;  /* 0x00000003000075a7 */ /* 0x0022a400080011ff */
[----:B--2---:R-:W-:Y:S05]  /*9440*/  @!P0 NANOSLEEP.SYNCS 0x989680 ;  /* 0x009896800000895d */ /* 0x004fea0003900000 */
[----:B------:R-:W2:Y:S02]  /*9450*/  @!P0 SYNCS.PHASECHK.TRANS64 P0, [R0+URZ], R3 ;  /* 0x00000003000085a7 */ /* 0x000ea400080010ff */
[----:B--2---:R-:W-:Y:S05]  /*9460*/  @!P0 BRA `(.L_x_236) ;  /* 0xfffffffc00f08947 */ /* 0x004fea000383ffff */
[----:B------:R-:W-:Y:S05]  /*9470*/  BRA `(.L_x_237) ;  /* 0xffffffac00347947 */ /* 0x000fea000383ffff */
.L_x_81:
[----:B----4-:R-:W-:-:S07]  /*9480*/  MOV R0, UR5 ;  /* 0x0000000500007c02 */ /* 0x010fce0008000f00 */
.L_x_238:
[----:B-1----:R1:W2:Y:S02]  /*9490*/  SYNCS.PHASECHK.TRANS64.TRYWAIT P0, [R0+URZ], R3 ;  /* 0x00000003000075a7 */ /* 0x0022a400080011ff */
[----:B--2---:R-:W-:Y:S05]  /*94a0*/  @!P0 NANOSLEEP.SYNCS 0x989680 ;  /* 0x009896800000895d */ /* 0x004fea0003900000 */
[----:B------:R-:W2:Y:S02]  /*94b0*/  @!P0 SYNCS.PHASECHK.TRANS64 P0, [R0+URZ], R3 ;  /* 0x00000003000085a7 */ /* 0x000ea400080010ff */
[----:B--2---:R-:W-:Y:S05]  /*94c0*/  @!P0 BRA `(.L_x_238) ;  /* 0xfffffffc00f08947 */ /* 0x004fea000383ffff */
[----:B------:R-:W-:Y:S05]  /*94d0*/  BRA `(.L_x_239) ;  /* 0xffffffac00407947 */ /* 0x000fea000383ffff */
.L_x_82:
[----:B----4-:R-:W-:-:S07]  /*94e0*/  MOV R0, UR5 ;  /* 0x0000000500007c02 */ /* 0x010fce0008000f00 */
.L_x_240:
[----:B-1----:R1:W2:Y:S02]  /*94f0*/  SYNCS.PHASECHK.TRANS64.TRYWAIT P0, [R0+URZ], R3 ;  /* 0x00000003000075a7 */ /* 0x0022a400080011ff */
[----:B--2---:R-:W-:Y:S05]  /*9500*/  @!P0 NANOSLEEP.SYNCS 0x989680 ;  /* 0x009896800000895d */ /* 0x004fea0003900000 */
[----:B------:R-:W2:Y:S02]  /*9510*/  @!P0 SYNCS.PHASECHK.TRANS64 P0, [R0+URZ], R3 ;  /* 0x00000003000085a7 */ /* 0x000ea400080010ff */
[----:B--2---:R-:W-:Y:S05]  /*9520*/  @!P0 BRA `(.L_x_240) ;  /* 0xfffffffc00f08947 */ /* 0x004fea000383ffff */
[----:B------:R-:W-:Y:S05]  /*9530*/  BRA `(.L_x_241) ;  /* 0xffffffac004c7947 */ /* 0x000fea000383ffff */
.L_x_83:
[----:B----4-:R-:W-:-:S07]  /*9540*/  MOV R0, UR5 ;  /* 0x0000000500007c02 */ /* 0x010fce0008000f00 */
.L_x_242:
[----:B-1----:R1:W2:Y:S02]  /*9550*/  SYNCS.PHASECHK.TRANS64.TRYWAIT P0, [R0+URZ], R3 ;  /* 0x00000003000075a7 */ /* 0x0022a400080011ff */
[----:B--2---:R-:W-:Y:S05]  /*9560*/  @!P0 NANOSLEEP.SYNCS 0x989680 ;  /* 0x009896800000895d */ /* 0x004fea0003900000 */
[----:B------:R-:W2:Y:S02]  /*9570*/  @!P0 SYNCS.PHASECHK.TRANS64 P0, [R0+URZ], R3 ;  /* 0x00000003000085a7 */ /* 0x000ea400080010ff */
[----:B--2---:R-:W-:Y:S05]  /*9580*/  @!P0 BRA `(.L_x_242) ;  /* 0xfffffffc00f08947 */ /* 0x004fea000383ffff */
[----:B------:R-:W-:Y:S05]  /*9590*/  BRA `(.L_x_243) ;  /* 0xffffffac00587947 */ /* 0x000fea000383ffff */
.L_x_84:
[----:B----4-:R-:W-:-:S07]  /*95a0*/  MOV R0, UR5 ;  /* 0x0000000500007c02 */ /* 0x010fce0008000f00 */
.L_x_244:
[----:B-1----:R1:W2:Y:S02]  /*95b0*/  SYNCS.PHASECHK.TRANS64.TRYWAIT P0, [R0+URZ], R3 ;  /* 0x00000003000075a7 */ /* 0x0022a400080011ff */
[----:B--2---:R-:W-:Y:S05]  /*95c0*/  @!P0 NANOSLEEP.SYNCS 0x989680 ;  /* 0x009896800000895d */ /* 0x004fea0003900000 */
[----:B------:R-:W2:Y:S02]  /*95d0*/  @!P0 SYNCS.PHASECHK.TRANS64 P0, [R0+URZ], R3 ;  /* 0x00000003000085a7 */ /* 0x000ea400080010ff */
[----:B--2---:R-:W-:Y:S05]  /*95e0*/  @!P0 BRA `(.L_x_244) ;  /* 0xfffffffc00f08947 */ /* 0x004fea000383ffff */
[----:B------:R-:W-:Y:S05]  /*95f0*/  BRA `(.L_x_245) ;  /* 0xffffffac00647947 */ /* 0x000fea000383ffff */
.L_x_85:
[----:B----4-:R-:W-:-:S07]  /*9600*/  MOV R0, UR5 ;  /* 0x0000000500007c02 */ /* 0x010fce0008000f00 */
.L_x_246:
[----:B-1----:R1:W2:Y:S02]  /*9610*/  SYNCS.PHASECHK.TRANS64.TRYWAIT P0, [R0+URZ], R3 ;  /* 0x00000003000075a7 */ /* 0x0022a400080011ff */
[----:B--2---:R-:W-:Y:S05]  /*9620*/  @!P0 NANOSLEEP.SYNCS 0x989680 ;  /* 0x009896800000895d */ /* 0x004fea0003900000 */
[----:B------:R-:W2:Y:S02]  /*9630*/  @!P0 SYNCS.PHASECHK.TRANS64 P0, [R0+URZ], R3 ;  /* 0x00000003000085a7 */ /* 0x000ea400080010ff */
[----:B--2---:R-:W-:Y:S05]  /*9640*/  @!P0 BRA `(.L_x_246) ;  /* 0xfffffffc00f08947 */ /* 0x004fea000383ffff */
[----:B------:R-:W-:Y:S05]  /*9650*/  BRA `(.L_x_247) ;  /* 0xffffffac00707947 */ /* 0x000fea000383ffff */
.L_x_86:
[----:B----4-:R-:W-:-:S07]  /*9660*/  MOV R0, UR5 ;  /* 0x0000000500007c02 */ /* 0x010fce0008000f00 */
.L_x_248:
[----:B-1----:R1:W2:Y:S02]  /*9670*/  SYNCS.PHASECHK.TRANS64.TRYWAIT P0, [R0+URZ], R3 ;  /* 0x00000003000075a7 */ /* 0x0022a400080011ff */
[----:B--2---:R-:W-:Y:S05]  /*9680*/  @!P0 NANOSLEEP.SYNCS 0x989680 ;  /* 0x009896800000895d */ /* 0x004fea0003900000 */
[----:B------:R-:W2:Y:S02]  /*9690*/  @!P0 SYNCS.PHASECHK.TRANS64 P0, [R0+URZ], R3 ;  /* 0x00000003000085a7 */ /* 0x000ea400080010ff */
[----:B--2---:R-:W-:Y:S05]  /*96a0*/  @!P0 BRA `(.L_x_248) ;  /* 0xfffffffc00f08947 */ /* 0x004fea000383ffff */
[----:B------:R-:W-:Y:S05]  /*96b0*/  BRA `(.L_x_249) ;  /* 0xffffffac007c7947 */ /* 0x000fea000383ffff */
.L_x_87:
[----:B----4-:R-:W-:-:S07]  /*96c0*/  MOV R0, UR5 ;  /* 0x0000000500007c02 */ /* 0x010fce0008000f00 */
.L_x_250:
[----:B-1----:R1:W2:Y:S02]  /*96d0*/  SYNCS.PHASECHK.TRANS64.TRYWAIT P0, [R0+URZ], R3 ;  /* 0x00000003000075a7 */ /* 0x0022a400080011ff */
[----:B--2---:R-:W-:Y:S05]  /*96e0*/  @!P0 NANOSLEEP.SYNCS 0x989680 ;  /* 0x009896800000895d */ /* 0x004fea0003900000 */
[----:B------:R-:W2:Y:S02]  /*96f0*/  @!P0 SYNCS.PHASECHK.TRANS64 P0, [R0+URZ], R3 ;  /* 0x00000003000085a7 */ /* 0x000ea400080010ff */
[----:B--2---:R-:W-:Y:S05]  /*9700*/  @!P0 BRA `(.L_x_250) ;  /* 0xfffffffc00f08947 */ /* 0x004fea000383ffff */
[----:B------:R-:W-:Y:S05]  /*9710*/  BRA `(.L_x_251) ;  /* 0xffffffac00887947 */ /* 0x000fea000383ffff */
.L_x_88:
[----:B----4-:R-:W-:-:S07]  /*9720*/  MOV R0, UR5 ;  /* 0x0000000500007c02 */ /* 0x010fce0008000f00 */
.L_x_252:
[----:B-1----:R1:W2:Y:S02]  /*9730*/  SYNCS.PHASECHK.TRANS64.TRYWAIT P0, [R0+URZ], R3 ;  /* 0x00000003000075a7 */ /* 0x0022a400080011ff */
[----:B--2---:R-:W-:Y:S05]  /*9740*/  @!P0 NANOSLEEP.SYNCS 0x989680 ;  /* 0x009896800000895d */ /* 0x004fea0003900000 */
[----:B------:R-:W2:Y:S02]  /*9750*/  @!P0 SYNCS.PHASECHK.TRANS64 P0, [R0+URZ], R3 ;  /* 0x00000003000085a7 */ /* 0x000ea400080010ff */
[----:B--2---:R-:W-:Y:S05]  /*9760*/  @!P0 BRA `(.L_x_252) ;  /* 0xfffffffc00f08947 */ /* 0x004fea000383ffff */
[----:B------:R-:W-:Y:S05]  /*9770*/  BRA `(.L_x_253) ;  /* 0xffffffac00947947 */ /* 0x000fea000383ffff */
.L_x_89:
[----:B----4-:R-:W-:-:S07]  /*9780*/  MOV R0, UR5 ;  /* 0x0000000500007c02 */ /* 0x010fce0008000f00 */
.L_x_254:
[----:B-1----:R1:W2:Y:S02]  /*9790*/  SYNCS.PHASECHK.TRANS64.TRYWAIT P0, [R0+URZ], R3 ;  /* 0x00000003000075a7 */ /* 0x0022a400080011ff */
[----:B--2---:R-:W-:Y:S05]  /*97a0*/  @!P0 NANOSLEEP.SYNCS 0x989680 ;  /* 0x009896800000895d */ /* 0x004fea0003900000 */
[----:B------:R-:W2:Y:S02]  /*97b0*/  @!P0 SYNCS.PHASECHK.TRANS64 P0, [R0+URZ], R3 ;  /* 0x00000003000085a7 */ /* 0x000ea400080010ff */
[----:B--2---:R-:W-:Y:S05]  /*97c0*/  @!P0 BRA `(.L_x_254) ;  /* 0xfffffffc00f08947 */ /* 0x004fea000383ffff */
[----:B------:R-:W-:Y:S05]  /*97d0*/  BRA `(.L_x_255) ;  /* 0xffffffac00a07947 */ /* 0x000fea000383ffff */
.L_x_92:
[----:B-1----:R1:W2:Y:S02]  /*97e0*/  SYNCS.PHASECHK.TRANS64.TRYWAIT P0, [R0+URZ+0x3e0], R5 ;  /* 0x0003e005000075a7 */ /* 0x0022a400080011ff */
[----:B--2---:R-:W-:Y:S05]  /*97f0*/  @!P0 NANOSLEEP.SYNCS 0x989680 ;  /* 0x009896800000895d */ /* 0x004fea0003900000 */
[----:B------:R-:W2:Y:S02]  /*9800*/  @!P0 SYNCS.PHASECHK.TRANS64 P0, [R0+URZ+0x3e0], R5 ;  /* 0x0003e005000085a7 */ /* 0x000ea400080010ff */
[----:B--2---:R-:W-:Y:S05]  /*9810*/  @!P0 BRA `(.L_x_92) ;  /* 0xfffffffc00f08947 */ /* 0x004fea000383ffff */
[----:B------:R-:W-:Y:S05]  /*9820*/  BRA `(.L_x_256) ;  /* 0xffffffac00fc7947 */ /* 0x000fea000383ffff */
.L_x_93:
[----:B------:R-:W-:-:S07]  /*9830*/  MOV R0, UR5 ;  /* 0x0000000500007c02 */ /* 0x000fce0008000f00 */
.L_x_257:
[----:B-1----:R1:W2:Y:S02]  /*9840*/  SYNCS.PHASECHK.TRANS64.TRYWAIT P0, [R0+URZ+0x390], R5 ;  /* 0x00039005000075a7 */ /* 0x0022a400080011ff */
[----:B--2---:R-:W-:Y:S05]  /*9850*/  @!P0 NANOSLEEP.SYNCS 0x989680 ;  /* 0x009896800000895d */ /* 0x004fea0003900000 */
[----:B------:R-:W2:Y:S02]  /*9860*/  @!P0 SYNCS.PHASECHK.TRANS64 P0, [R0+URZ+0x390], R5 ;  /* 0x00039005000085a7 */ /* 0x000ea400080010ff */
[----:B--2---:R-:W-:Y:S05]  /*9870*/  @!P0 BRA `(.L_x_257) ;  /* 0xfffffffc00f08947 */ /* 0x004fea000383ffff */
[----:B------:R-:W-:Y:S05]  /*9880*/  BRA `(.L_x_258) ;  /* 0xffffffb0000c7947 */ /* 0x000fea000383ffff */
.L_x_94:
[----:B-1----:R1:W2:Y:S02]  /*9890*/  SYNCS.PHASECHK.TRANS64.TRYWAIT P1, [R0+URZ+0x380], R5 ;  /* 0x00038005000075a7 */ /* 0x0022a400080211ff */
[----:B--2---:R-:W-:Y:S05]  /*98a0*/  @!P1 NANOSLEEP.SYNCS 0x989680 ;  /* 0x009896800000995d */ /* 0x004fea0003900000 */
[----:B------:R-:W2:Y:S02]  /*98b0*/  @!P1 SYNCS.PHASECHK.TRANS64 P1, [R0+URZ+0x380], R5 ;  /* 0x00038005000095a7 */ /* 0x000ea400080210ff */
[----:B--2---:R-:W-:Y:S05]  /*98c0*/  @!P1 BRA `(.L_x_94) ;  /* 0xfffffffc00f09947 */ /* 0x004fea000383ffff */
[----:B------:R-:W-:Y:S05]  /*98d0*/  BRA `(.L_x_259) ;  /* 0xffffffb0003c7947 */ /* 0x000fea000383ffff */
.L_x_97:
[----:B------:R-:W-:-:S07]  /*98e0*/  MOV R0, UR5 ;  /* 0x0000000500007c02 */ /* 0x000fce0008000f00 */
.L_x_260:
[----:B-1----:R1:W2:Y:S02]  /*98f0*/  SYNCS.PHASECHK.TRANS64.TRYWAIT P0, [R0+URZ+0x390], R3 ;  /* 0x00039003000075a7 */ /* 0x0022a400080011ff */
[----:B--2---:R-:W-:Y:S05]  /*9900*/  @!P0 NANOSLEEP.SYNCS 0x989680 ;  /* 0x009896800000895d */ /* 0x004fea0003900000 */
[----:B------:R-:W2:Y:S02]  /*9910*/  @!P0 SYNCS.PHASECHK.TRANS64 P0, [R0+URZ+0x390], R3 ;  /* 0x00039003000085a7 */ /* 0x000ea400080010ff */
[----:B--2---:R-:W-:Y:S05]  /*9920*/  @!P0 BRA `(.L_x_260) ;  /* 0xfffffffc00f08947 */ /* 0x004fea000383ffff */
[----:B------:R-:W-:Y:S05]  /*9930*/  BRA `(.L_x_96) ;  /* 0xffffffb000907947 */ /* 0x000fea000383ffff */
.L_x_104:
[----:B-1----:R1:W2:Y:S02]  /*9940*/  SYNCS.PHASECHK.TRANS64.TRYWAIT P1, [R0+URZ+0x380], R5 ;  /* 0x00038005000075a7 */ /* 0x0022a400080211ff */
[----:B--2---:R-:W-:Y:S05]  /*9950*/  @!P1 NANOSLEEP.SYNCS 0x989680 ;  /* 0x009896800000995d */ /* 0x004fea0003900000 */
[----:B------:R-:W2:Y:S02]  /*9960*/  @!P1 SYNCS.PHASECHK.TRANS64 P1, [R0+URZ+0x380], R5 ;  /* 0x00038005000095a7 */ /* 0x000ea400080210ff */
[----:B--2---:R-:W-:Y:S05]  /*9970*/  @!P1 BRA `(.L_x_104) ;  /* 0xfffffffc00f09947 */ /* 0x004fea000383ffff */
[----:B------:R-:W-:Y:S05]  /*9980*/  BRA `(.L_x_261) ;  /* 0xffffffb400e47947 */ /* 0x000fea000383ffff */
.L_x_105:
[----:B------:R-:W-:-:S07]  /*9990*/  MOV R3, UR9 ;  /* 0x0000000900037c02 */ /* 0x000fce0008000f00 */
.L_x_262:
[----:B-1----:R1:W2:Y:S02]  /*99a0*/  SYNCS.PHASECHK.TRANS64.TRYWAIT P0, [R3+URZ+0x3c0], R0 ;  /* 0x0003c000030075a7 */ /* 0x0022a400080011ff */
[----:B--2---:R-:W-:Y:S05]  /*99b0*/  @!P0 NANOSLEEP.SYNCS 0x989680 ;  /* 0x009896800000895d */ /* 0x004fea0003900000 */
[----:B------:R-:W2:Y:S02]  /*99c0*/  @!P0 SYNCS.PHASECHK.TRANS64 P0, [R3+URZ+0x3c0], R0 ;  /* 0x0003c000030085a7 */ /* 0x000ea400080010ff */
[----:B--2---:R-:W-:Y:S05]  /*99d0*/  @!P0 BRA `(.L_x_262) ;  /* 0xfffffffc00f08947 */ /* 0x004fea000383ffff */
[----:B------:R-:W-:Y:S05]  /*99e0*/  BRA `(.L_x_263) ;  /* 0xffffffb800187947 */ /* 0x000fea000383ffff */
.L_x_108:
[----:B------:R-:W-:Y:S07]  /*99f0*/  MOV R0, UR7 ;  /* 0x0000000700007c02 */ /* 0x000fee0008000f00 */
.L_x_264:
[----:B-1----:R1:W2:Y:S02]  /*9a00*/  SYNCS.PHASECHK.TRANS64.TRYWAIT P0, [R0+URZ], R3 ;  /* 0x00000003000075a7 */ /* 0x0022a400080011ff */
[----:B--2---:R-:W-:Y:S05]  /*9a10*/  @!P0 NANOSLEEP.SYNCS 0x989680 ;  /* 0x009896800000895d */ /* 0x004fea0003900000 */
[----:B------:R-:W2:Y:S02]  /*9a20*/  @!P0 SYNCS.PHASECHK.TRANS64 P0, [R0+URZ], R3 ;  /* 0x00000003000085a7 */ /* 0x000ea400080010ff */
[----:B--2---:R-:W-:Y:S05]  /*9a30*/  @!P0 BRA `(.L_x_264) ;  /* 0xfffffffc00f08947 */ /* 0x004fea000383ffff */
[----:B------:R-:W-:Y:S05]  /*9a40*/  BRA `(.L_x_107) ;  /* 0xffffffb800507947 */ /* 0x000fea000383ffff */
.L_x_111:
[----:B------:R-:W-:-:S07]  /*9a50*/  MOV R0, UR5 ;  /* 0x0000000500007c02 */ /* 0x000fce0008000f00 */
.L_x_265:
[----:B--2---:R2:W3:Y:S02]  /*9a60*/  SYNCS.PHASECHK.TRANS64.TRYWAIT P0, [R0+URZ], R3 ;  /* 0x00000003000075a7 */ /* 0x0044e400080011ff */
[----:B---3--:R-:W-:Y:S05]  /*9a70*/  @!P0 NANOSLEEP.SYNCS 0x989680 ;  /* 0x009896800000895d */ /* 0x008fea0003900000 */
[----:B------:R-:W3:Y:S02]  /*9a80*/  @!P0 SYNCS.PHASECHK.TRANS64 P0, [R0+URZ], R3 ;  /* 0x00000003000085a7 */ /* 0x000ee400080010ff */
[----:B---3--:R-:W-:Y:S05]  /*9a90*/  @!P0 BRA `(.L_x_265) ;  /* 0xfffffffc00f08947 */ /* 0x008fea000383ffff */
[----:B------:R-:W-:Y:S05]  /*9aa0*/  BRA `(.L_x_266) ;  /* 0xffffffb800f47947 */ /* 0x000fea000383ffff */
.L_x_112:
[----:B------:R-:W-:-:S07]  /*9ab0*/  MOV R0, UR5 ;  /* 0x0000000500007c02 */ /* 0x000fce0008000f00 */
.L_x_267:
[----:B--2---:R2:W3:Y:S02]  /*9ac0*/  SYNCS.PHASECHK.TRANS64.TRYWAIT P0, [R0+URZ], R3 ;  /* 0x00000003000075a7 */ /* 0x0044e400080011ff */
[----:B---3--:R-:W-:Y:S05]  /*9ad0*/  @!P0 NANOSLEEP.SYNCS 0x989680 ;  /* 0x009896800000895d */ /* 0x008fea0003900000 */
[----:B------:R-:W3:Y:S02]  /*9ae0*/  @!P0 SYNCS.PHASECHK.TRANS64 P0, [R0+URZ], R3 ;  /* 0x00000003000085a7 */ /* 0x000ee400080010ff */
[----:B---3--:R-:W-:Y:S05]  /*9af0*/  @!P0 BRA `(.L_x_267) ;  /* 0xfffffffc00f08947 */ /* 0x008fea000383ffff */
[----:B------:R-:W-:Y:S05]  /*9b00*/  BRA `(.L_x_268) ;  /* 0xffffffbc00007947 */ /* 0x000fea000383ffff */
.L_x_113:
[----:B------:R-:W-:-:S07]  /*9b10*/  MOV R0, UR5 ;  /* 0x0000000500007c02 */ /* 0x000fce0008000f00 */
.L_x_269:
[----:B--2---:R2:W3:Y:S02]  /*9b20*/  SYNCS.PHASECHK.TRANS64.TRYWAIT P0, [R0+URZ], R3 ;  /* 0x00000003000075a7 */ /* 0x0044e400080011ff */
[----:B---3--:R-:W-:Y:S05]  /*9b30*/  @!P0 NANOSLEEP.SYNCS 0x989680 ;  /* 0x009896800000895d */ /* 0x008fea0003900000 */
[----:B------:R-:W3:Y:S02]  /*9b40*/  @!P0 SYNCS.PHASECHK.TRANS64 P0, [R0+URZ], R3 ;  /* 0x00000003000085a7 */ /* 0x000ee400080010ff */
[----:B---3--:R-:W-:Y:S05]  /*9b50*/  @!P0 BRA `(.L_x_269) ;  /* 0xfffffffc00f08947 */ /* 0x008fea000383ffff */
[----:B------:R-:W-:Y:S05]  /*9b60*/  BRA `(.L_x_270) ;  /* 0xffffffbc000c7947 */ /* 0x000fea000383ffff */
.L_x_114:
[----:B------:R-:W-:-:S07]  /*9b70*/  MOV R0, UR7 ;  /* 0x0000000700007c02 */ /* 0x000fce0008000f00 */
.L_x_271:
[----:B--2---:R2:W3:Y:S02]  /*9b80*/  SYNCS.PHASECHK.TRANS64.TRYWAIT P0, [R0+URZ], R3 ;  /* 0x00000003000075a7 */ /* 0x0044e400080011ff */
[----:B---3--:R-:W-:Y:S05]  /*9b90*/  @!P0 NANOSLEEP.SYNCS 0x989680 ;  /* 0x009896800000895d */ /* 0x008fea0003900000 */
[----:B------:R-:W3:Y:S02]  /*9ba0*/  @!P0 SYNCS.PHASECHK.TRANS64 P0, [R0+URZ], R3 ;  /* 0x00000003000085a7 */ /* 0x000ee400080010ff */
[----:B---3--:R-:W-:Y:S05]  /*9bb0*/  @!P0 BRA `(.L_x_271) ;  /* 0xfffffffc00f08947 */ /* 0x008fea000383ffff */
[----:B------:R-:W-:Y:S05]  /*9bc0*/  BRA `(.L_x_272) ;  /* 0xffffffbc00187947 */ /* 0x000fea000383ffff */
.L_x_119:
[----:B---3--:R3:W1:Y:S02]  /*9bd0*/  SYNCS.PHASECHK.TRANS64.TRYWAIT P0, [R0+URZ+0x380], R3 ;  /* 0x00038003000075a7 */ /* 0x00866400080011ff */
[----:B-1----:R-:W-:Y:S05]  /*9be0*/  @!P0 NANOSLEEP.SYNCS 0x989680 ;  /* 0x009896800000895d */ /* 0x002fea0003900000 */
[----:B------:R-:W1:Y:S02]  /*9bf0*/  @!P0 SYNCS.PHASECHK.TRANS64 P0, [R0+URZ+0x380], R3 ;  /* 0x00038003000085a7 */ /* 0x000e6400080010ff */
[----:B-1----:R-:W-:Y:S05]  /*9c00*/  @!P0 BRA `(.L_x_119) ;  /* 0xfffffffc00f08947 */ /* 0x002fea000383ffff */
[----:B------:R-:W-:Y:S05]  /*9c10*/  BRA `(.L_x_273) ;  /* 0xffffffc000147947 */ /* 0x000fea000383ffff */
.L_x_122:
[----:B------:R-:W-:Y:S07]  /*9c20*/  MOV R0, UR6 ;  /* 0x0000000600007c02 */ /* 0x000fee0008000f00 */
.L_x_274:
[----:B-1----:R1:W3:Y:S02]  /*9c30*/  SYNCS.PHASECHK.TRANS64.TRYWAIT P0, [R0+URZ+0x378], R3 ;  /* 0x00037803000075a7 */ /* 0x0022e400080011ff */
[----:B---3--:R-:W-:Y:S05]  /*9c40*/  @!P0 NANOSLEEP.SYNCS 0x989680 ;  /* 0x009896800000895d */ /* 0x008fea0003900000 */
[----:B------:R-:W3:Y:S02]  /*9c50*/  @!P0 SYNCS.PHASECHK.TRANS64 P0, [R0+URZ+0x378], R3 ;  /* 0x00037803000085a7 */ /* 0x000ee400080010ff */
[----:B---3--:R-:W-:Y:S05]  /*9c60*/  @!P0 BRA `(.L_x_274) ;  /* 0xfffffffc00f08947 */ /* 0x008fea000383ffff */
[----:B------:R-:W-:Y:S05]  /*9c70*/  BRA `(.L_x_121) ;  /* 0xffffffc400007947 */ /* 0x000fea000383ffff */
.L_x_125:
[----:B------:R-:W-:Y:S07]  /*9c80*/  MOV R3, UR6 ;  /* 0x0000000600037c02 */ /* 0x000fee0008000f00 */
.L_x_275:
[----:B-1----:R1:W2:Y:S02]  /*9c90*/  SYNCS.PHASECHK.TRANS64.TRYWAIT P2, [R3+URZ+0x368], R26 ;  /* 0x0003681a030075a7 */ /* 0x0022a400080411ff */
[----:B--2---:R-:W-:Y:S05]  /*9ca0*/  @!P2 NANOSLEEP.SYNCS 0x989680 ;  /* 0x009896800000a95d */ /* 0x004fea0003900000 */
[----:B------:R-:W2:Y:S02]  /*9cb0*/  @!P2 SYNCS.PHASECHK.TRANS64 P2, [R3+URZ+0x368], R26 ;  /* 0x0003681a0300a5a7 */ /* 0x000ea400080410ff */
[----:B--2---:R-:W-:Y:S05]  /*9cc0*/  @!P2 BRA `(.L_x_275) ;  /* 0xfffffffc00f0a947 */ /* 0x004fea000383ffff */
[----:B------:R-:W-:Y:S05]  /*9cd0*/  BRA `(.L_x_276) ;  /* 0xffffffc400947947 */ /* 0x000fea000383ffff */
.L_x_128:
[----:B--2---:R2:W4:Y:S02]  /*9ce0*/  SYNCS.PHASECHK.TRANS64.TRYWAIT P0, [R0+URZ+0x380], R3 ;  /* 0x00038003000075a7 */ /* 0x00452400080011ff */
[----:B----4-:R-:W-:Y:S05]  /*9cf0*/  @!P0 NANOSLEEP.SYNCS 0x989680 ;  /* 0x009896800000895d */ /* 0x010fea0003900000 */
[----:B------:R-:W4:Y:S02]  /*9d00*/  @!P0 SYNCS.PHASECHK.TRANS64 P0, [R0+URZ+0x380], R3 ;  /* 0x00038003000085a7 */ /* 0x000f2400080010ff */
[----:B----4-:R-:W-:Y:S05]  /*9d10*/  @!P0 BRA `(.L_x_128) ;  /* 0xfffffffc00f08947 */ /* 0x010fea000383ffff */
[----:B------:R-:W-:Y:S05]  /*9d20*/  BRA `(.L_x_277) ;  /* 0xffffffc800f07947 */ /* 0x000fea000383ffff */
.L_x_139:
[----:B-1----:R-:W-:Y:S04]  /*9d30*/  MOV R0, UR43 ;  /* 0x0000002b00007c02 */ /* 0x002fe80008000f00 */
[----:B------:R1:W2:Y:S03]  /*9d40*/  SYNCS.PHASECHK.TRANS64.TRYWAIT P1, [R0+URZ+0x360], R3 ;  /* 0x00036003000075a7 */ /* 0x0002a600080211ff */
[----:B--2---:R-:W-:Y:S05]  /*9d50*/  @!P1 NANOSLEEP.SYNCS 0x989680 ;  /* 0x009896800000995d */ /* 0x004fea0003900000 */
[----:B------:R-:W2:Y:S02]  /*9d60*/  @!P1 SYNCS.PHASECHK.TRANS64 P1, [R0+URZ+0x360], R3 ;  /* 0x00036003000095a7 */ /* 0x000ea400080210ff */
[----:B--2---:R-:W-:Y:S05]  /*9d70*/  @!P1 BRA `(.L_x_139) ;  /* 0xfffffffc00ec9947 */ /* 0x004fea000383ffff */
[----:B------:R-:W-:Y:S05]  /*9d80*/  BRA `(.L_x_138) ;  /* 0xffffffd400e47947 */ /* 0x000fea000383ffff */
.L_x_141:
[----:B-1----:R1:W4:Y:S02]  /*9d90*/  SYNCS.PHASECHK.TRANS64.TRYWAIT P1, [R92+URZ+0x3a0], R7 ;  /* 0x0003a0075c0075a7 */ /* 0x00232400080211ff */
[----:B----4-:R-:W-:Y:S05]  /*9da0*/  @!P1 NANOSLEEP.SYNCS 0x989680 ;  /* 0x009896800000995d */ /* 0x010fea0003900000 */
[----:B------:R-:W4:Y:S02]  /*9db0*/  @!P1 SYNCS.PHASECHK.TRANS64 P1, [R92+URZ+0x3a0], R7 ;  /* 0x0003a0075c0095a7 */ /* 0x000f2400080210ff */
[----:B----4-:R-:W-:Y:S05]  /*9dc0*/  @!P1 BRA `(.L_x_141) ;  /* 0xfffffffc00f09947 */ /* 0x010fea000383ffff */
[----:B------:R-:W-:Y:S05]  /*9dd0*/  BRA `(.L_x_140) ;  /* 0xffffffd800207947 */ /* 0x000fea000383ffff */
        .weak           $__internal_0_$__cuda_sm10x_tcgen05_guardrail_trap_col_being_dealloced_not_returned_by_alloc
        .type           $__internal_0_$__cuda_sm10x_tcgen05_guardrail_trap_col_being_dealloced_not_returned_by_alloc,@function
        .size           $__internal_0_$__cuda_sm10x_tcgen05_guardrail_trap_col_being_dealloced_not_returned_by_alloc,($__internal_1_$__cuda_sm10x_tcgen05_guardrail_trap_phase_invalid_during_alloc - $__internal_0_$__cuda_sm10x_tcgen05_guardrail_trap_col_being_dealloced_not_returned_by_alloc)
$__internal_0_$__cuda_sm10x_tcgen05_guardrail_trap_col_being_dealloced_not_returned_by_alloc:
[----:B------:R-:W-:Y:S05]  /*9de0*/  BPT.TRAP 0x1 ;  /* 0x000000040000795c */ /* 0x000fea0000300000 */
[----:B------:R-:W-:-:S04]  /*9df0*/  HFMA2 R3, -RZ, RZ, 0, 0 ;  /* 0x00000000ff037431 */ /* 0x000fc800000001ff */
[----:B------:R-:W-:Y:S05]  /*9e00*/  RET.REL.NODEC R2 `(_ZN7cutlass13device_kernelINS_4gemm6kernel13GemmUniversalIN4cute5tupleIJiiiiEEENS1_10collective13CollectiveMmaINS1_35MainloopSm100TmaUmmaWarpSpecializedILi54ELi2ELi4ENS5_IJNS4_1CILi1EEESB_SB_EEEEENS5_IJNSA_ILi64EEESE_NSA_ILi32EEEEEENS_12float_e4m3_tENS5_IJSB_llEEENS_12float_e5m2_tENS5_IJlSB_lEEENS4_8TiledMMAINS4_8MMA_AtomIJNS4_10MMA_TraitsINS4_19SM100_MMA_F8F6F4_SSEJSH_SJ_fSE_SE_NS4_17integral_constantINS4_4UMMA5MajorELSR_1EEENSP_ISR_LSR_0EEENSP_INSQ_7ScaleInELSU_0EEESV_EEEEEENS4_6LayoutISC_NS5_IJNSA_ILi0EEESZ_SZ_EEEEENS5_IJNS4_10UnderscoreES12_S12_EEEEENS4_13SM90_TMA_LOADENS4_14ComposedLayoutINS4_7SwizzleILi2ELi4ELi3EEENS4_18smem_ptr_flag_bitsILi8EEENSY_INS5_IJSE_NSA_ILi8EEEEEENS5_IJSB_SE_EEEEEEEvNS4_8identityES15_NS16_INS17_ILi1ELi4ELi3EEES1A_NSY_INS5_IJS1B_SF_EEENS5_IJSF_SB_EEEEEEEvS1G_EENS_8epilogue10collective18CollectiveEpilogueINS1N_23Sm100TmaWarpSpecializedILi1ELi1ELi32ELb0ELb0EEEJSG_NS5_IJNSY_ISE_SB_EES1S_EEESH_SK_SH_SK_NS1N_6fusion15FusionCallbacksIS1R_NS1U_17LinearCombinationISH_fSH_fLNS_15FloatRoundStyleE2EEESG_S1T_JEEENS4_5SM1004TMEM4LOAD26SM100_TMEM_LOAD_16dp32b32xES15_NS16_IS18_S1A_NSY_INS5_IJS1B_SE_EEENS5_IJSE_SB_EEEEEEENS4_39AutoVectorizingCopyWithAssumedAlignmentILi128EEENS4_14SM90_TMA_STOREES27_S29_S29_EEEvvEEEEvNT_6ParamsE) ;  /* 0xffffff60027c7950 */ /* 0x000fea0003c3ffff */
        .weak           $__internal_1_$__cuda_sm10x_tcgen05_guardrail_trap_phase_invalid_during_alloc
        .type           $__internal_1_$__cuda_sm10x_tcgen05_guardrail_trap_phase_invalid_during_alloc,@function
        .size           $__internal_1_$__cuda_sm10x_tcgen05_guardrail_trap_phase_invalid_during_alloc,($__internal_2_$__cuda_sm10x_tcgen05_guardrail_trap_unallocated_columns_being_dealloced - $__internal_1_$__cuda_sm10x_tcgen05_guardrail_trap_phase_invalid_during_alloc)
$__internal_1_$__cuda_sm10x_tcgen05_guardrail_trap_phase_invalid_during_alloc:
[----:B------:R-:W-:Y:S05]  /*9e10*/  BPT.TRAP 0x1 ;  /* 0x000000040000795c */ /* 0x000fea0000300000 */
[----:B------:R-:W-:-:S04]  /*9e20*/  MOV R3, 0x0 ;  /* 0x0000000000037802 */ /* 0x000fc80000000f00 */
[----:B------:R-:W-:Y:S05]  /*9e30*/  RET.REL.NODEC R2 `(_ZN7cutlass13device_kernelINS_4gemm6kernel13GemmUniversalIN4cute5tupleIJiiiiEEENS1_10collective13CollectiveMmaINS1_35MainloopSm100TmaUmmaWarpSpecializedILi54ELi2ELi4ENS5_IJNS4_1CILi1EEESB_SB_EEEEENS5_IJNSA_ILi64EEESE_NSA_ILi32EEEEEENS_12float_e4m3_tENS5_IJSB_llEEENS_12float_e5m2_tENS5_IJlSB_lEEENS4_8TiledMMAINS4_8MMA_AtomIJNS4_10MMA_TraitsINS4_19SM100_MMA_F8F6F4_SSEJSH_SJ_fSE_SE_NS4_17integral_constantINS4_4UMMA5MajorELSR_1EEENSP_ISR_LSR_0EEENSP_INSQ_7ScaleInELSU_0EEESV_EEEEEENS4_6LayoutISC_NS5_IJNSA_ILi0EEESZ_SZ_EEEEENS5_IJNS4_10UnderscoreES12_S12_EEEEENS4_13SM90_TMA_LOADENS4_14ComposedLayoutINS4_7SwizzleILi2ELi4ELi3EEENS4_18smem_ptr_flag_bitsILi8EEENSY_INS5_IJSE_NSA_ILi8EEEEEENS5_IJSB_SE_EEEEEEEvNS4_8identityES15_NS16_INS17_ILi1ELi4ELi3EEES1A_NSY_INS5_IJS1B_SF_EEENS5_IJSF_SB_EEEEEEEvS1G_EENS_8epilogue10collective18CollectiveEpilogueINS1N_23Sm100TmaWarpSpecializedILi1ELi1ELi32ELb0ELb0EEEJSG_NS5_IJNSY_ISE_SB_EES1S_EEESH_SK_SH_SK_NS1N_6fusion15FusionCallbacksIS1R_NS1U_17LinearCombinationISH_fSH_fLNS_15FloatRoundStyleE2EEESG_S1T_JEEENS4_5SM1004TMEM4LOAD26SM100_TMEM_LOAD_16dp32b32xES15_NS16_IS18_S1A_NSY_INS5_IJS1B_SE_EEENS5_IJSE_SB_EEEEEEENS4_39AutoVectorizingCopyWithAssumedAlignmentILi128EEENS4_14SM90_TMA_STOREES27_S29_S29_EEEvvEEEEvNT_6ParamsE) ;  /* 0xffffff6002707950 */ /* 0x000fea0003c3ffff */
        .weak           $__internal_2_$__cuda_sm10x_tcgen05_guardrail_trap_unallocated_columns_being_dealloced
        .type           $__internal_2_$__cuda_sm10x_tcgen05_guardrail_trap_unallocated_columns_being_dealloced,@function
        .size           $__internal_2_$__cuda_sm10x_tcgen05_guardrail_trap_unallocated_columns_being_dealloced,(.L_x_279 - $__internal_2_$__cuda_sm10x_tcgen05_guardrail_trap_unallocated_columns_being_dealloced)
$__internal_2_$__cuda_sm10x_tcgen05_guardrail_trap_unallocated_columns_being_dealloced:
[----:B------:R-:W-:Y:S05]  /*9e40*/  BPT.TRAP 0x1 ;  /* 0x000000040000795c */ /* 0x000fea0000300000 */
[----:B------:R-:W-:-:S04]  /*9e50*/  HFMA2 R3, -RZ, RZ, 0, 0 ;  /* 0x00000000ff037431 */ /* 0x000fc800000001ff */
[----:B------:R-:W-:Y:S05]  /*9e60*/  RET.REL.NODEC R2 `(_ZN7cutlass13device_kernelINS_4gemm6kernel13GemmUniversalIN4cute5tupleIJiiiiEEENS1_10collective13CollectiveMmaINS1_35MainloopSm100TmaUmmaWarpSpecializedILi54ELi2ELi4ENS5_IJNS4_1CILi1EEESB_SB_EEEEENS5_IJNSA_ILi64EEESE_NSA_ILi32EEEEEENS_12float_e4m3_tENS5_IJSB_llEEENS_12float_e5m2_tENS5_IJlSB_lEEENS4_8TiledMMAINS4_8MMA_AtomIJNS4_10MMA_TraitsINS4_19SM100_MMA_F8F6F4_SSEJSH_SJ_fSE_SE_NS4_17integral_constantINS4_4UMMA5MajorELSR_1EEENSP_ISR_LSR_0EEENSP_INSQ_7ScaleInELSU_0EEESV_EEEEEENS4_6LayoutISC_NS5_IJNSA_ILi0EEESZ_SZ_EEEEENS5_IJNS4_10UnderscoreES12_S12_EEEEENS4_13SM90_TMA_LOADENS4_14ComposedLayoutINS4_7SwizzleILi2ELi4ELi3EEENS4_18smem_ptr_flag_bitsILi8EEENSY_INS5_IJSE_NSA_ILi8EEEEEENS5_IJSB_SE_EEEEEEEvNS4_8identityES15_NS16_INS17_ILi1ELi4ELi3EEES1A_NSY_INS5_IJS1B_SF_EEENS5_IJSF_SB_EEEEEEEvS1G_EENS_8epilogue10collective18CollectiveEpilogueINS1N_23Sm100TmaWarpSpecializedILi1ELi1ELi32ELb0ELb0EEEJSG_NS5_IJNSY_ISE_SB_EES1S_EEESH_SK_SH_SK_NS1N_6fusion15FusionCallbacksIS1R_NS1U_17LinearCombinationISH_fSH_fLNS_15FloatRoundStyleE2EEESG_S1T_JEEENS4_5SM1004TMEM4LOAD26SM100_TMEM_LOAD_16dp32b32xES15_NS16_IS18_S1A_NSY_INS5_IJS1B_SE_EEENS5_IJSE_SB_EEEEEEENS4_39AutoVectorizingCopyWithAssumedAlignmentILi128EEENS4_14SM90_TMA_STOREES27_S29_S29_EEEvvEEEEvNT_6ParamsE) ;  /* 0xffffff6002647950 */ /* 0x000fea0003c3ffff */
.L_x_278:
[----:B------:R-:W-:-:S00]  /*9e70*/  BRA `(.L_x_278) ;  /* 0xfffffffc00fc7947 */ /* 0x000fc0000383ffff */
[----:B------:R-:W-:-:S00]  /*9e80*/  NOP ;  /* 0x0000000000007918 */ /* 0x000fc00000000000 */
[----:B------:R-:W-:-:S00]  /*9e90*/  NOP ;  /* 0x0000000000007918 */ /* 0x000fc00000000000 */
[----:B------:R-:W-:-:S00]  /*9ea0*/  NOP ;  /* 0x0000000000007918 */ /* 0x000fc00000000000 */
[----:B------:R-:W-:-:S00]  /*9eb0*/  NOP ;  /* 0x0000000000007918 */ /* 0x000fc00000000000 */
[----:B------:R-:W-:-:S00]  /*9ec0*/  NOP ;  /* 0x0000000000007918 */ /* 0x000fc00000000000 */
[----:B------:R-:W-:-:S00]  /*9ed0*/  NOP ;  /* 0x0000000000007918 */ /* 0x000fc00000000000 */
[----:B------:R-:W-:-:S00]  /*9ee0*/  NOP ;  /* 0x0000000000007918 */ /* 0x000fc00000000000 */
[----:B------:R-:W-:-:S00]  /*9ef0*/  NOP ;  /* 0x0000000000007918 */ /* 0x000fc00000000000 */
.L_x_279:


//--------------------- .nv.global.init           --------------------------
	.section	.nv.global.init,"aw",@progbits
.nv.global.init:
	.type		$str$27,@object
	.size		$str$27,($str$28 - $str$27)
$str$27:
        /*0000*/ 	.byte	0x28, 0x61, 0x64, 0x64, 0x72, 0x65, 0x73, 0x73, 0x20, 0x26, 0x20, 0x6d, 0x61, 0x73, 0x6b, 0x29
        /*0010*/ 	.byte	0x20, 0x3d, 0x3d, 0x20, 0x30, 0x00
	.type		$str$28,@object
	.size		$str$28,($str$26 - $str$28)
$str$28:
        /*0016*/ 	.byte	0x2f, 0x74, 0x6d, 0x70, 0x2f, 0x63, 0x75, 0x74, 0x6c, 0x61, 0x73, 0x73, 0x5f, 0x73, 0x77, 0x65
        /*0026*/ 	.byte	0x65, 0x70, 0x5f, 0x73, 0x72, 0x63, 0x2f, 0x69, 0x6e, 0x63, 0x6c, 0x75, 0x64, 0x65, 0x2f, 0x63
        /*0036*/ 	.byte	0x75, 0x74, 0x65, 0x2f, 0x70, 0x6f, 0x69, 0x6e, 0x74, 0x65, 0x72, 0x5f, 0x66, 0x6c, 0x61, 0x67
        /*0046*/ 	.byte	0x67, 0x65, 0x64, 0x2e, 0x68, 0x70, 0x70, 0x00
	.type		$str$26,@object
	.size		$str$26,($str$25 - $str$26)
$str$26:
        /*004e*/ 	.byte	0x2f, 0x74, 0x6d, 0x70, 0x2f, 0x63, 0x75, 0x74, 0x6c, 0x61, 0x73, 0x73, 0x5f, 0x73, 0x77, 0x65
        /*005e*/ 	.byte	0x65, 0x70, 0x5f, 0x73, 0x72, 0x63, 0x2f, 0x69, 0x6e, 0x63, 0x6c, 0x75, 0x64, 0x65, 0x2f, 0x63
        /*006e*/ 	.byte	0x75, 0x74, 0x65, 0x2f, 0x61, 0x74, 0x6f, 0x6d, 0x2f, 0x63, 0x6f, 0x70, 0x79, 0x5f, 0x74, 0x72
        /*007e*/ 	.byte	0x61, 0x69, 0x74, 0x73, 0x5f, 0x73, 0x6d, 0x31, 0x30, 0x30, 0x2e, 0x68, 0x70, 0x70, 0x00
	.type		$str$25,@object
	.size		$str$25,(__unnamed_1 - $str$25)
$str$25:
        /*008d*/ 	.byte	0x28, 0x28, 0x75, 0x69, 0x6e, 0x74, 0x33, 0x32, 0x5f, 0x74, 0x28, 0x74, 0x68, 0x72, 0x65, 0x61
        /*009d*/ 	.byte	0x64, 0x49, 0x64, 0x78, 0x2e, 0x78, 0x29, 0x20, 0x2f, 0x20, 0x33, 0x32, 0x29, 0x20, 0x25, 0x20
        /*00ad*/ 	.byte	0x34, 0x29, 0x20, 0x3d, 0x3d, 0x20, 0x28, 0x28, 0x28, 0x74, 0x6d, 0x65, 0x6d, 0x5f, 0x61, 0x64
        /*00bd*/ 	.byte	0x64, 0x72, 0x20, 0x3e, 0x3e, 0x20, 0x31, 0x36, 0x29, 0x20, 0x2f, 0x20, 0x33, 0x32, 0x29, 0x20
        /*00cd*/ 	.byte	0x25, 0x20, 0x34, 0x29, 0x00
	.type		__unnamed_1,@object
	.size		__unnamed_1,(__unnamed_2 - __unnamed_1)
__unnamed_1:
        /*00d2*/ 	.byte	0x61, 0x75, 0x74, 0x6f, 0x20, 0x63, 0x75, 0x74, 0x65, 0x3a, 0x3a, 0x61, 0x73, 0x5f, 0x70, 0x6f
        /* <DEDUP_REMOVED lines=24> */
        /*0262*/ 	.byte	0x3c, 0x34, 0x30, 0x39, 0x36, 0x3e, 0x3e, 0x3e, 0x3e, 0x5d, 0x00
	.type		__unnamed_2,@object
	.size		__unnamed_2,(.L_2 - __unnamed_2)
__unnamed_2:
        /* <DEDUP_REMOVED lines=40> */
        /*04ed*/ 	.byte	0x74, 0x65, 0x3a, 0x3a, 0x43, 0x3c, 0x30, 0x3e, 0x3e, 0x3e, 0x3e, 0x5d, 0x00
.L_2:


//--------------------- .nv.shared._ZN7cutlass13device_kernelINS_4gemm6kernel13GemmUniversalIN4cute5tupleIJiiiiEEENS1_10collective13CollectiveMmaINS1_35MainloopSm100TmaUmmaWarpSpecializedILi54ELi2ELi4ENS5_IJNS4_1CILi1EEESB_SB_EEEEENS5_IJNSA_ILi64EEESE_NSA_ILi32EEEEEENS_12float_e4m3_tENS5_IJSB_llEEENS_12float_e5m2_tENS5_IJlSB_lEEENS4_8TiledMMAINS4_8MMA_AtomIJNS4_10MMA_TraitsINS4_19SM100_MMA_F8F6F4_SSEJSH_SJ_fSE_SE_NS4_17integral_constantINS4_4UMMA5MajorELSR_1EEENSP_ISR_LSR_0EEENSP_INSQ_7ScaleInELSU_0EEESV_EEEEEENS4_6LayoutISC_NS5_IJNSA_ILi0EEESZ_SZ_EEEEENS5_IJNS4_10UnderscoreES12_S12_EEEEENS4_13SM90_TMA_LOADENS4_14ComposedLayoutINS4_7SwizzleILi2ELi4ELi3EEENS4_18smem_ptr_flag_bitsILi8EEENSY_INS5_IJSE_NSA_ILi8EEEEEENS5_IJSB_SE_EEEEEEEvNS4_8identityES15_NS16_INS17_ILi1ELi4ELi3EEES1A_NSY_INS5_IJS1B_SF_EEENS5_IJSF_SB_EEEEEEEvS1G_EENS_8epilogue10collective18CollectiveEpilogueINS1N_23Sm100TmaWarpSpecializedILi1ELi1ELi32ELb0ELb0EEEJSG_NS5_IJNSY_ISE_SB_EES1S_EEESH_SK_SH_SK_NS1N_6fusion15FusionCallbacksIS1R_NS1U_17LinearCombinationISH_fSH_fLNS_15FloatRoundStyleE2EEESG_S1T_JEEENS4_5SM1004TMEM4LOAD26SM100_TMEM_LOAD_16dp32b32xES15_NS16_IS18_S1A_NSY_INS5_IJS1B_SE_EEENS5_IJSE_SB_EEEEEEENS4_39AutoVectorizingCopyWithAssumedAlignmentILi128EEENS4_14SM90_TMA_STOREES27_S29_S29_EEEvvEEEEvNT_6ParamsE --------------------------
	.section	.nv.shared._ZN7cutlass13device_kernelINS_4gemm6kernel13GemmUniversalIN4cute5tupleIJiiiiEEENS1_10collective13CollectiveMmaINS1_35MainloopSm100TmaUmmaWarpSpecializedILi54ELi2ELi4ENS5_IJNS4_1CILi1EEESB_SB_EEEEENS5_IJNSA_ILi64EEESE_NSA_ILi32EEEEEENS_12float_e4m3_tENS5_IJSB_llEEENS_12float_e5m2_tENS5_IJlSB_lEEENS4_8TiledMMAINS4_8MMA_AtomIJNS4_10MMA_TraitsINS4_19SM100_MMA_F8F6F4_SSEJSH_SJ_fSE_SE_NS4_17integral_constantINS4_4UMMA5MajorELSR_1EEENSP_ISR_LSR_0EEENSP_INSQ_7ScaleInELSU_0EEESV_EEEEEENS4_6LayoutISC_NS5_IJNSA_ILi0EEESZ_SZ_EEEEENS5_IJNS4_10UnderscoreES12_S12_EEEEENS4_13SM90_TMA_LOADENS4_14ComposedLayoutINS4_7SwizzleILi2ELi4ELi3EEENS4_18smem_ptr_flag_bitsILi8EEENSY_INS5_IJSE_NSA_ILi8EEEEEENS5_IJSB_SE_EEEEEEEvNS4_8identityES15_NS16_INS17_ILi1ELi4ELi3EEES1A_NSY_INS5_IJS1B_SF_EEENS5_IJSF_SB_EEEEEEEvS1G_EENS_8epilogue10collective18CollectiveEpilogueINS1N_23Sm100TmaWarpSpecializedILi1ELi1ELi32ELb0ELb0EEEJSG_NS5_IJNSY_ISE_SB_EES1S_EEESH_SK_SH_SK_NS1N_6fusion15FusionCallbacksIS1R_NS1U_17LinearCombinationISH_fSH_fLNS_15FloatRoundStyleE2EEESG_S1T_JEEENS4_5SM1004TMEM4LOAD26SM100_TMEM_LOAD_16dp32b32xES15_NS16_IS18_S1A_NSY_INS5_IJS1B_SE_EEENS5_IJSE_SB_EEEEEEENS4_39AutoVectorizingCopyWithAssumedAlignmentILi128EEENS4_14SM90_TMA_STOREES27_S29_S29_EEEvvEEEEvNT_6ParamsE,"aw",@nobits
	.sectionflags	@""
	.align	16
	.zero		1024


//--------------------- .nv.shared.reserved.0     --------------------------
	.section	.nv.shared.reserved.0,"aw",@nobits
	.weak		__nv_reservedSMEM_offset_0_alias
	.size		__nv_reservedSMEM_offset_0_alias, 0, 64
	.other		__nv_reservedSMEM_offset_0_alias,@"STO_CUDA_RESERVED_SHARED STV_DEFAULT"
__nv_reservedSMEM_offset_0_alias:
	.zero		0
.nv.shared.reserved.0:
	.zero		64
	.weak		__nv_reservedSMEM_tcgen05_partition
	.type		__nv_reservedSMEM_tcgen05_partition,@object
	.size		__nv_reservedSMEM_tcgen05_partition,(.L_0 - __nv_reservedSMEM_tcgen05_partition)
__nv_reservedSMEM_tcgen05_partition:
	.zero		32
.L_0:


//--------------------- .nv.global                --------------------------
	.section	.nv.global,"aw",@nobits
.nv.global:
	.type		_ZN40_INTERNAL_56660aa3_4_k_cu_91272e42_315884cute1_E,@object
	.size		_ZN40_INTERNAL_56660aa3_4_k_cu_91272e42_315884cute1_E,(_ZN40_INTERNAL_56660aa3_4_k_cu_91272e42_315884cuda3std3__45__cpo6cbeginE - _ZN40_INTERNAL_56660aa3_4_k_cu_91272e42_315884cute1_E)
_ZN40_INTERNAL_56660aa3_4_k_cu_91272e42_315884cute1_E:
	.zero		1
	.type		_ZN40_INTERNAL_56660aa3_4_k_cu_91272e42_315884cuda3std3__45__cpo6cbeginE,@object
	.size		_ZN40_INTERNAL_56660aa3_4_k_cu_91272e42_315884cuda3std3__45__cpo6cbeginE,(_ZN40_INTERNAL_56660aa3_4_k_cu_91272e42_315884cuda3std3__48in_placeE - _ZN40_INTERNAL_56660aa3_4_k_cu_91272e42_315884cuda3std3__45__cpo6cbeginE)
_ZN40_INTERNAL_56660aa3_4_k_cu_91272e42_315884cuda3std3__45__cpo6cbeginE:
	.zero		1
	.type		_ZN40_INTERNAL_56660aa3_4_k_cu_91272e42_315884cuda3std3__48in_placeE,@object
	.size		_ZN40_INTERNAL_56660aa3_4_k_cu_91272e42_315884cuda3std3__48in_placeE,(_ZN40_INTERNAL_56660aa3_4_k_cu_91272e42_315884cuda3std6ranges3__45__cpo9iter_moveE - _ZN40_INTERNAL_56660aa3_4_k_cu_91272e42_315884cuda3std3__48in_placeE)
_ZN40_INTERNAL_56660aa3_4_k_cu_91272e42_315884cuda3std3__48in_placeE:
	.zero		1
	.type		_ZN40_INTERNAL_56660aa3_4_k_cu_91272e42_315884cuda3std6ranges3__45__cpo9iter_moveE,@object
	.size		_ZN40_INTERNAL_56660aa3_4_k_cu_91272e42_315884cuda3std6ranges3__45__cpo9iter_moveE,(_ZN40_INTERNAL_56660aa3_4_k_cu_91272e42_315884cuda3std3__45__cpo5beginE - _ZN40_INTERNAL_56660aa3_4_k_cu_91272e42_315884cuda3std6ranges3__45__cpo9iter_moveE)
_ZN40_INTERNAL_56660aa3_4_k_cu_91272e42_315884cuda3std6ranges3__45__cpo9iter_moveE:
	.zero		1
	.type		_ZN40_INTERNAL_56660aa3_4_k_cu_91272e42_315884cuda3std3__45__cpo5beginE,@object
	.size		_ZN40_INTERNAL_56660aa3_4_k_cu_91272e42_315884cuda3std3__45__cpo5beginE,(_ZN40_INTERNAL_56660aa3_4_k_cu_91272e42_315884cuda3std3__442_GLOBAL__N__56660aa3_4_k_cu_91272e42_315886ignoreE - _ZN40_INTERNAL_56660aa3_4_k_cu_91272e42_315884cuda3std3__45__cpo5beginE)
_ZN40_INTERNAL_56660aa3_4_k_cu_91272e42_315884cuda3std3__45__cpo5beginE:
	.zero		1
	.type		_ZN40_INTERNAL_56660aa3_4_k_cu_91272e42_315884cuda3std3__442_GLOBAL__N__56660aa3_4_k_cu_91272e42_315886ignoreE,@object
	.size		_ZN40_INTERNAL_56660aa3_4_k_cu_91272e42_315884cuda3std3__442_GLOBAL__N__56660aa3_4_k_cu_91272e42_315886ignoreE,(_ZN40_INTERNAL_56660aa3_4_k_cu_91272e42_315884cute7productE - _ZN40_INTERNAL_56660aa3_4_k_cu_91272e42_315884cuda3std3__442_GLOBAL__N__56660aa3_4_k_cu_91272e42_315886ignoreE)
_ZN40_INTERNAL_56660aa3_4_k_cu_91272e42_315884cuda3std3__442_GLOBAL__N__56660aa3_4_k_cu_91272e42_315886ignoreE:
	.zero		1
	.type		_ZN40_INTERNAL_56660aa3_4_k_cu_91272e42_315884cute7productE,@object
	.size		_ZN40_INTERNAL_56660aa3_4_k_cu_91272e42_315884cute7productE,(_ZN40_INTERNAL_56660aa3_4_k_cu_91272e42_315884cuda3std3__45__cpo3endE - _ZN40_INTERNAL_56660aa3_4_k_cu_91272e42_315884cute7productE)
_ZN40_INTERNAL_56660aa3_4_k_cu_91272e42_315884cute7productE:
	.zero		1
	.type		_ZN40_INTERNAL_56660aa3_4_k_cu_91272e42_315884cuda3std3__45__cpo3endE,@object
	.size		_ZN40_INTERNAL_56660aa3_4_k_cu_91272e42_315884cuda3std3__45__cpo3endE,(_ZN40_INTERNAL_56660aa3_4_k_cu_91272e42_315884cuda3std3__419piecewise_constructE - _ZN40_INTERNAL_56660aa3_4_k_cu_91272e42_315884cuda3std3__45__cpo3endE)
_ZN40_INTERNAL_56660aa3_4_k_cu_91272e42_315884cuda3std3__45__cpo3endE:
	.zero		1
	.type		_ZN40_INTERNAL_56660aa3_4_k_cu_91272e42_315884cuda3std3__419piecewise_constructE,@object
	.size		_ZN40_INTERNAL_56660aa3_4_k_cu_91272e42_315884cuda3std3__419piecewise_constructE,(_ZN40_INTERNAL_56660aa3_4_k_cu_91272e42_315884cuda3std3__45__cpo4cendE - _ZN40_INTERNAL_56660aa3_4_k_cu_91272e42_315884cuda3std3__419piecewise_constructE)
_ZN40_INTERNAL_56660aa3_4_k_cu_91272e42_315884cuda3std3__419piecewise_constructE:
	.zero		1
	.type		_ZN40_INTERNAL_56660aa3_4_k_cu_91272e42_315884cuda3std3__45__cpo4cendE,@object
	.size		_ZN40_INTERNAL_56660aa3_4_k_cu_91272e42_315884cuda3std3__45__cpo4cendE,(_ZN40_INTERNAL_56660aa3_4_k_cu_91272e42_315884cuda3std6ranges3__45__cpo4swapE - _ZN40_INTERNAL_56660aa3_4_k_cu_91272e42_315884cuda3std3__45__cpo4cendE)
_ZN40_INTERNAL_56660aa3_4_k_cu_91272e42_315884cuda3std3__45__cpo4cendE:
	.zero		1
	.type		_ZN40_INTERNAL_56660aa3_4_k_cu_91272e42_315884cuda3std6ranges3__45__cpo4swapE,@object
	.size		_ZN40_INTERNAL_56660aa3_4_k_cu_91272e42_315884cuda3std6ranges3__45__cpo4swapE,(.L_10 - _ZN40_INTERNAL_56660aa3_4_k_cu_91272e42_315884cuda3std6ranges3__45__cpo4swapE)
_ZN40_INTERNAL_56660aa3_4_k_cu_91272e42_315884cuda3std6ranges3__45__cpo4swapE:
	.zero		1
.L_10:


//--------------------- .nv.constant0._ZN7cutlass13device_kernelINS_4gemm6kernel13GemmUniversalIN4cute5tupleIJiiiiEEENS1_10collective13CollectiveMmaINS1_35MainloopSm100TmaUmmaWarpSpecializedILi54ELi2ELi4ENS5_IJNS4_1CILi1EEESB_SB_EEEEENS5_IJNSA_ILi64EEESE_NSA_ILi32EEEEEENS_12float_e4m3_tENS5_IJSB_llEEENS_12float_e5m2_tENS5_IJlSB_lEEENS4_8TiledMMAINS4_8MMA_AtomIJNS4_10MMA_TraitsINS4_19SM100_MMA_F8F6F4_SSEJSH_SJ_fSE_SE_NS4_17integral_constantINS4_4UMMA5MajorELSR_1EEENSP_ISR_LSR_0EEENSP_INSQ_7ScaleInELSU_0EEESV_EEEEEENS4_6LayoutISC_NS5_IJNSA_ILi0EEESZ_SZ_EEEEENS5_IJNS4_10UnderscoreES12_S12_EEEEENS4_13SM90_TMA_LOADENS4_14ComposedLayoutINS4_7SwizzleILi2ELi4ELi3EEENS4_18smem_ptr_flag_bitsILi8EEENSY_INS5_IJSE_NSA_ILi8EEEEEENS5_IJSB_SE_EEEEEEEvNS4_8identityES15_NS16_INS17_ILi1ELi4ELi3EEES1A_NSY_INS5_IJS1B_SF_EEENS5_IJSF_SB_EEEEEEEvS1G_EENS_8epilogue10collective18CollectiveEpilogueINS1N_23Sm100TmaWarpSpecializedILi1ELi1ELi32ELb0ELb0EEEJSG_NS5_IJNSY_ISE_SB_EES1S_EEESH_SK_SH_SK_NS1N_6fusion15FusionCallbacksIS1R_NS1U_17LinearCombinationISH_fSH_fLNS_15FloatRoundStyleE2EEESG_S1T_JEEENS4_5SM1004TMEM4LOAD26SM100_TMEM_LOAD_16dp32b32xES15_NS16_IS18_S1A_NSY_INS5_IJS1B_SE_EEENS5_IJSE_SB_EEEEEEENS4_39AutoVectorizingCopyWithAssumedAlignmentILi128EEENS4_14SM90_TMA_STOREES27_S29_S29_EEEvvEEEEvNT_6ParamsE --------------------------
	.section	.nv.constant0._ZN7cutlass13device_kernelINS_4gemm6kernel13GemmUniversalIN4cute5tupleIJiiiiEEENS1_10collective13CollectiveMmaINS1_35MainloopSm100TmaUmmaWarpSpecializedILi54ELi2ELi4ENS5_IJNS4_1CILi1EEESB_SB_EEEEENS5_IJNSA_ILi64EEESE_NSA_ILi32EEEEEENS_12float_e4m3_tENS5_IJSB_llEEENS_12float_e5m2_tENS5_IJlSB_lEEENS4_8TiledMMAINS4_8MMA_AtomIJNS4_10MMA_TraitsINS4_19SM100_MMA_F8F6F4_SSEJSH_SJ_fSE_SE_NS4_17integral_constantINS4_4UMMA5MajorELSR_1EEENSP_ISR_LSR_0EEENSP_INSQ_7ScaleInELSU_0EEESV_EEEEEENS4_6LayoutISC_NS5_IJNSA_ILi0EEESZ_SZ_EEEEENS5_IJNS4_10UnderscoreES12_S12_EEEEENS4_13SM90_TMA_LOADENS4_14ComposedLayoutINS4_7SwizzleILi2ELi4ELi3EEENS4_18smem_ptr_flag_bitsILi8EEENSY_INS5_IJSE_NSA_ILi8EEEEEENS5_IJSB_SE_EEEEEEEvNS4_8identityES15_NS16_INS17_ILi1ELi4ELi3EEES1A_NSY_INS5_IJS1B_SF_EEENS5_IJSF_SB_EEEEEEEvS1G_EENS_8epilogue10collective18CollectiveEpilogueINS1N_23Sm100TmaWarpSpecializedILi1ELi1ELi32ELb0ELb0EEEJSG_NS5_IJNSY_ISE_SB_EES1S_EEESH_SK_SH_SK_NS1N_6fusion15FusionCallbacksIS1R_NS1U_17LinearCombinationISH_fSH_fLNS_15FloatRoundStyleE2EEESG_S1T_JEEENS4_5SM1004TMEM4LOAD26SM100_TMEM_LOAD_16dp32b32xES15_NS16_IS18_S1A_NSY_INS5_IJS1B_SE_EEENS5_IJSE_SB_EEEEEEENS4_39AutoVectorizingCopyWithAssumedAlignmentILi128EEENS4_14SM90_TMA_STOREES27_S29_S29_EEEvvEEEEvNT_6ParamsE,"a",@progbits
	.sectionflags	@""
	.align	4
.nv.constant0._ZN7cutlass13device_kernelINS_4gemm6kernel13GemmUniversalIN4cute5tupleIJiiiiEEENS1_10collective13CollectiveMmaINS1_35MainloopSm100TmaUmmaWarpSpecializedILi54ELi2ELi4ENS5_IJNS4_1CILi1EEESB_SB_EEEEENS5_IJNSA_ILi64EEESE_NSA_ILi32EEEEEENS_12float_e4m3_tENS5_IJSB_llEEENS_12float_e5m2_tENS5_IJlSB_lEEENS4_8TiledMMAINS4_8MMA_AtomIJNS4_10MMA_TraitsINS4_19SM100_MMA_F8F6F4_SSEJSH_SJ_fSE_SE_NS4_17integral_constantINS4_4UMMA5MajorELSR_1EEENSP_ISR_LSR_0EEENSP_INSQ_7ScaleInELSU_0EEESV_EEEEEENS4_6LayoutISC_NS5_IJNSA_ILi0EEESZ_SZ_EEEEENS5_IJNS4_10UnderscoreES12_S12_EEEEENS4_13SM90_TMA_LOADENS4_14ComposedLayoutINS4_7SwizzleILi2ELi4ELi3EEENS4_18smem_ptr_flag_bitsILi8EEENSY_INS5_IJSE_NSA_ILi8EEEEEENS5_IJSB_SE_EEEEEEEvNS4_8identityES15_NS16_INS17_ILi1ELi4ELi3EEES1A_NSY_INS5_IJS1B_SF_EEENS5_IJSF_SB_EEEEEEEvS1G_EENS_8epilogue10collective18CollectiveEpilogueINS1N_23Sm100TmaWarpSpecializedILi1ELi1ELi32ELb0ELb0EEEJSG_NS5_IJNSY_ISE_SB_EES1S_EEESH_SK_SH_SK_NS1N_6fusion15FusionCallbacksIS1R_NS1U_17LinearCombinationISH_fSH_fLNS_15FloatRoundStyleE2EEESG_S1T_JEEENS4_5SM1004TMEM4LOAD26SM100_TMEM_LOAD_16dp32b32xES15_NS16_IS18_S1A_NSY_INS5_IJS1B_SE_EEENS5_IJSE_SB_EEEEEEENS4_39AutoVectorizingCopyWithAssumedAlignmentILi128EEENS4_14SM90_TMA_STOREES27_S29_S29_EEEvvEEEEvNT_6ParamsE:
	.zero		2944


//--------------------- SYMBOLS --------------------------

	.type		.nv.reservedSmem.offset0,@object
	.size		.nv.reservedSmem.offset0,0x4
	.type		.nv.reservedSmem.cap,@object
	.size		.nv.reservedSmem.cap,0x4
	.type		__assertfail,@function
